	.target	sm_100a

	.elftype	@"ET_EXEC"


//--------------------- .note.nv.tkinfo           --------------------------
	.section	.note.nv.tkinfo,"",@"SHT_NOTE"
	.sectionflags	@"SHF_NOTE_NV_TKINFO"
	.tkinfo
        /*0018*/ 	.word	0x00000002
        /*0030*/ 	.string	""
        /*0030*/ 	.string	"ptxas"
        /*0030*/ 	.string	"Cuda compilation tools, release 13.0, V13.0.88"
        /*0030*/ 	.string	"Build cuda_13.0.r13.0/compiler.36424714_0"
        /*0030*/ 	.string	"-arch sm_100a -m 64 "



//--------------------- .note.nv.cuinfo           --------------------------
	.section	.note.nv.cuinfo,"",@"SHT_NOTE"
	.sectionflags	@"SHF_NOTE_NV_CUINFO"
        /*0018*/ 	.short	0x0002
        /*001a*/ 	.short	0x0064
        /*001c*/ 	.short	0x0082
	.zero		2


//--------------------- .nv.info                  --------------------------
	.section	.nv.info,"",@"SHT_CUDA_INFO"
	.align	4


	//----- nvinfo : EIATTR_REGCOUNT
	.align		4
        /*0000*/ 	.byte	0x04, 0x2f
        /*0002*/ 	.short	(.L_19 - .L_18)
	.align		4
.L_18:
        /*0004*/ 	.word	index@(_ZN7cutlass13device_kernelINS_4gemm6kernel13GemmUniversalIN4cute5tupleIJiiiiEEENS1_10collective13CollectiveMmaINS1_35MainloopSm100TmaUmmaWarpSpecializedILi3ELi2ELi2ENS5_IJNS4_1CILi2EEENSA_ILi1EEESC_EEEEENS5_IJNSA_ILi256EEENSA_ILi192EEENSA_ILi128EEEEEENS_6half_tENS5_IJlSC_lEEESJ_SK_NS4_8TiledMMAINS4_8MMA_AtomIJNS4_26SM100_MMA_F16BF16_2x1SM_SSISJ_SJ_fLi256ELi192ELNS4_4UMMA5MajorE0ELSP_0ELNSO_7ScaleInE0ELSQ_0EEEEEENS4_6LayoutINS5_IJSC_SC_SC_EEENS5_IJNSA_ILi0EEESV_SV_EEEEENS5_IJNS4_10UnderscoreESY_SY_EEEEENS4_18SM100_TMA_2SM_LOADENS4_14ComposedLayoutINS4_7SwizzleILi3ELi4ELi3EEENS4_18smem_ptr_flag_bitsILi16EEENST_INS5_IJNSA_ILi8EEENSA_ILi64EEEEEENS5_IJS18_SC_EEEEEEEvNS4_8identityES11_S1C_vS1D_EENS_8epilogue10collective18CollectiveEpilogueINS1F_23Sm100TmaWarpSpecializedILi3ELi2ELi64ELb1ELb0EEEJNS5_IJSH_SG_SH_EEENS5_IJNST_ISH_SC_EENST_IS18_SC_EEEEESJ_SK_SJ_SK_NS1F_6fusion15FusionCallbacksIS1J_NS1O_17LinearCombinationISJ_fSJ_fLNS_15FloatRoundStyleE2EEES1K_S1N_JEEENS4_5SM1004TMEM4LOAD26SM100_TMEM_LOAD_32dp32b64xENS4_13SM90_TMA_LOADES1C_NS4_39AutoVectorizingCopyWithAssumedAlignmentILi128EEENS4_14SM90_TMA_STOREES1C_S20_S20_EEEvvEEEEvNT_6ParamsE)
        /*0008*/ 	.word	0x000000ba


	//----- nvinfo : EIATTR_FRAME_SIZE
	.align		4
.L_19:
        /*000c*/ 	.byte	0x04, 0x11
        /*000e*/ 	.short	(.L_21 - .L_20)
	.align		4
.L_20:
        /*0010*/ 	.word	index@($__internal_2_$__cuda_sm10x_tcgen05_guardrail_trap_unallocated_columns_being_dealloced)
        /*0014*/ 	.word	0x00000000


	//----- nvinfo : EIATTR_FRAME_SIZE
	.align		4
.L_21:
        /*0018*/ 	.byte	0x04, 0x11
        /*001a*/ 	.short	(.L_23 - .L_22)
	.align		4
.L_22:
        /*001c*/ 	.word	index@($__internal_1_$__cuda_sm10x_tcgen05_guardrail_trap_phase_invalid_during_alloc)
        /*0020*/ 	.word	0x00000000


	//----- nvinfo : EIATTR_FRAME_SIZE
	.align		4
.L_23:
        /*0024*/ 	.byte	0x04, 0x11
        /*0026*/ 	.short	(.L_25 - .L_24)
	.align		4
.L_24:
        /*0028*/ 	.word	index@($__internal_0_$__cuda_sm10x_tcgen05_guardrail_trap_col_being_dealloced_not_returned_by_alloc)
        /*002c*/ 	.word	0x00000000


	//----- nvinfo : EIATTR_FRAME_SIZE
	.align		4
.L_25:
        /*0030*/ 	.byte	0x04, 0x11
        /*0032*/ 	.short	(.L_27 - .L_26)
	.align		4
.L_26:
        /*0034*/ 	.word	index@(_ZN7cutlass13device_kernelINS_4gemm6kernel13GemmUniversalIN4cute5tupleIJiiiiEEENS1_10collective13CollectiveMmaINS1_35MainloopSm100TmaUmmaWarpSpecializedILi3ELi2ELi2ENS5_IJNS4_1CILi2EEENSA_ILi1EEESC_EEEEENS5_IJNSA_ILi256EEENSA_ILi192EEENSA_ILi128EEEEEENS_6half_tENS5_IJlSC_lEEESJ_SK_NS4_8TiledMMAINS4_8MMA_AtomIJNS4_26SM100_MMA_F16BF16_2x1SM_SSISJ_SJ_fLi256ELi192ELNS4_4UMMA5MajorE0ELSP_0ELNSO_7ScaleInE0ELSQ_0EEEEEENS4_6LayoutINS5_IJSC_SC_SC_EEENS5_IJNSA_ILi0EEESV_SV_EEEEENS5_IJNS4_10UnderscoreESY_SY_EEEEENS4_18SM100_TMA_2SM_LOADENS4_14ComposedLayoutINS4_7SwizzleILi3ELi4ELi3EEENS4_18smem_ptr_flag_bitsILi16EEENST_INS5_IJNSA_ILi8EEENSA_ILi64EEEEEENS5_IJS18_SC_EEEEEEEvNS4_8identityES11_S1C_vS1D_EENS_8epilogue10collective18CollectiveEpilogueINS1F_23Sm100TmaWarpSpecializedILi3ELi2ELi64ELb1ELb0EEEJNS5_IJSH_SG_SH_EEENS5_IJNST_ISH_SC_EENST_IS18_SC_EEEEESJ_SK_SJ_SK_NS1F_6fusion15FusionCallbacksIS1J_NS1O_17LinearCombinationISJ_fSJ_fLNS_15FloatRoundStyleE2EEES1K_S1N_JEEENS4_5SM1004TMEM4LOAD26SM100_TMEM_LOAD_32dp32b64xENS4_13SM90_TMA_LOADES1C_NS4_39AutoVectorizingCopyWithAssumedAlignmentILi128EEENS4_14SM90_TMA_STOREES1C_S20_S20_EEEvvEEEEvNT_6ParamsE)
        /*0038*/ 	.word	0x00000000


	//----- nvinfo : EIATTR_MIN_STACK_SIZE
	.align		4
.L_27:
        /*003c*/ 	.byte	0x04, 0x12
        /*003e*/ 	.short	(.L_29 - .L_28)
	.align		4
.L_28:
        /*0040*/ 	.word	index@(_ZN7cutlass13device_kernelINS_4gemm6kernel13GemmUniversalIN4cute5tupleIJiiiiEEENS1_10collective13CollectiveMmaINS1_35MainloopSm100TmaUmmaWarpSpecializedILi3ELi2ELi2ENS5_IJNS4_1CILi2EEENSA_ILi1EEESC_EEEEENS5_IJNSA_ILi256EEENSA_ILi192EEENSA_ILi128EEEEEENS_6half_tENS5_IJlSC_lEEESJ_SK_NS4_8TiledMMAINS4_8MMA_AtomIJNS4_26SM100_MMA_F16BF16_2x1SM_SSISJ_SJ_fLi256ELi192ELNS4_4UMMA5MajorE0ELSP_0ELNSO_7ScaleInE0ELSQ_0EEEEEENS4_6LayoutINS5_IJSC_SC_SC_EEENS5_IJNSA_ILi0EEESV_SV_EEEEENS5_IJNS4_10UnderscoreESY_SY_EEEEENS4_18SM100_TMA_2SM_LOADENS4_14ComposedLayoutINS4_7SwizzleILi3ELi4ELi3EEENS4_18smem_ptr_flag_bitsILi16EEENST_INS5_IJNSA_ILi8EEENSA_ILi64EEEEEENS5_IJS18_SC_EEEEEEEvNS4_8identityES11_S1C_vS1D_EENS_8epilogue10collective18CollectiveEpilogueINS1F_23Sm100TmaWarpSpecializedILi3ELi2ELi64ELb1ELb0EEEJNS5_IJSH_SG_SH_EEENS5_IJNST_ISH_SC_EENST_IS18_SC_EEEEESJ_SK_SJ_SK_NS1F_6fusion15FusionCallbacksIS1J_NS1O_17LinearCombinationISJ_fSJ_fLNS_15FloatRoundStyleE2EEES1K_S1N_JEEENS4_5SM1004TMEM4LOAD26SM100_TMEM_LOAD_32dp32b64xENS4_13SM90_TMA_LOADES1C_NS4_39AutoVectorizingCopyWithAssumedAlignmentILi128EEENS4_14SM90_TMA_STOREES1C_S20_S20_EEEvvEEEEvNT_6ParamsE)
        /*0044*/ 	.word	0x00000000
.L_29:


//--------------------- .nv.compat                --------------------------
	.section	.nv.compat,"",@"SHT_CUDA_COMPAT_INFO"
	.align	4
        /*0000*/ 	.byte	0x02, 0x09, 0x01, 0x00, 0x02, 0x02, 0x02, 0x00, 0x02, 0x05, 0x05, 0x00, 0x03, 0x07, 0x01, 0x01
        /*0010*/ 	.byte	0x02, 0x03, 0x01, 0x00, 0x02, 0x06, 0x01, 0x00, 0x04, 0x0b, 0x08, 0x00, 0x09, 0x00, 0x00, 0x00
        /*0020*/ 	.byte	0x00, 0x00, 0x00, 0x00


//--------------------- .nv.info._ZN7cutlass13device_kernelINS_4gemm6kernel13GemmUniversalIN4cute5tupleIJiiiiEEENS1_10collective13CollectiveMmaINS1_35MainloopSm100TmaUmmaWarpSpecializedILi3ELi2ELi2ENS5_IJNS4_1CILi2EEENSA_ILi1EEESC_EEEEENS5_IJNSA_ILi256EEENSA_ILi192EEENSA_ILi128EEEEEENS_6half_tENS5_IJlSC_lEEESJ_SK_NS4_8TiledMMAINS4_8MMA_AtomIJNS4_26SM100_MMA_F16BF16_2x1SM_SSISJ_SJ_fLi256ELi192ELNS4_4UMMA5MajorE0ELSP_0ELNSO_7ScaleInE0ELSQ_0EEEEEENS4_6LayoutINS5_IJSC_SC_SC_EEENS5_IJNSA_ILi0EEESV_SV_EEEEENS5_IJNS4_10UnderscoreESY_SY_EEEEENS4_18SM100_TMA_2SM_LOADENS4_14ComposedLayoutINS4_7SwizzleILi3ELi4ELi3EEENS4_18smem_ptr_flag_bitsILi16EEENST_INS5_IJNSA_ILi8EEENSA_ILi64EEEEEENS5_IJS18_SC_EEEEEEEvNS4_8identityES11_S1C_vS1D_EENS_8epilogue10collective18CollectiveEpilogueINS1F_23Sm100TmaWarpSpecializedILi3ELi2ELi64ELb1ELb0EEEJNS5_IJSH_SG_SH_EEENS5_IJNST_ISH_SC_EENST_IS18_SC_EEEEESJ_SK_SJ_SK_NS1F_6fusion15FusionCallbacksIS1J_NS1O_17LinearCombinationISJ_fSJ_fLNS_15FloatRoundStyleE2EEES1K_S1N_JEEENS4_5SM1004TMEM4LOAD26SM100_TMEM_LOAD_32dp32b64xENS4_13SM90_TMA_LOADES1C_NS4_39AutoVectorizingCopyWithAssumedAlignmentILi128EEENS4_14SM90_TMA_STOREES1C_S20_S20_EEEvvEEEEvNT_6ParamsE --------------------------
	.section	.nv.info._ZN7cutlass13device_kernelINS_4gemm6kernel13GemmUniversalIN4cute5tupleIJiiiiEEENS1_10collective13CollectiveMmaINS1_35MainloopSm100TmaUmmaWarpSpecializedILi3ELi2ELi2ENS5_IJNS4_1CILi2EEENSA_ILi1EEESC_EEEEENS5_IJNSA_ILi256EEENSA_ILi192EEENSA_ILi128EEEEEENS_6half_tENS5_IJlSC_lEEESJ_SK_NS4_8TiledMMAINS4_8MMA_AtomIJNS4_26SM100_MMA_F16BF16_2x1SM_SSISJ_SJ_fLi256ELi192ELNS4_4UMMA5MajorE0ELSP_0ELNSO_7ScaleInE0ELSQ_0EEEEEENS4_6LayoutINS5_IJSC_SC_SC_EEENS5_IJNSA_ILi0EEESV_SV_EEEEENS5_IJNS4_10UnderscoreESY_SY_EEEEENS4_18SM100_TMA_2SM_LOADENS4_14ComposedLayoutINS4_7SwizzleILi3ELi4ELi3EEENS4_18smem_ptr_flag_bitsILi16EEENST_INS5_IJNSA_ILi8EEENSA_ILi64EEEEEENS5_IJS18_SC_EEEEEEEvNS4_8identityES11_S1C_vS1D_EENS_8epilogue10collective18CollectiveEpilogueINS1F_23Sm100TmaWarpSpecializedILi3ELi2ELi64ELb1ELb0EEEJNS5_IJSH_SG_SH_EEENS5_IJNST_ISH_SC_EENST_IS18_SC_EEEEESJ_SK_SJ_SK_NS1F_6fusion15FusionCallbacksIS1J_NS1O_17LinearCombinationISJ_fSJ_fLNS_15FloatRoundStyleE2EEES1K_S1N_JEEENS4_5SM1004TMEM4LOAD26SM100_TMEM_LOAD_32dp32b64xENS4_13SM90_TMA_LOADES1C_NS4_39AutoVectorizingCopyWithAssumedAlignmentILi128EEENS4_14SM90_TMA_STOREES1C_S20_S20_EEEvvEEEEvNT_6ParamsE,"",@"SHT_CUDA_INFO"
	.sectionflags	@""
	.align	4


	//----- nvinfo : EIATTR_CUDA_API_VERSION
	.align		4
        /*0000*/ 	.byte	0x04, 0x37
        /*0002*/ 	.short	(.L_31 - .L_30)
.L_30:
        /*0004*/ 	.word	0x00000082


	//----- nvinfo : EIATTR_KPARAM_INFO
	.align		4
.L_31:
        /*0008*/ 	.byte	0x04, 0x17
        /*000a*/ 	.short	(.L_33 - .L_32)
.L_32:
        /*000c*/ 	.word	0x00000000
        /*0010*/ 	.short	0x0000
        /*0012*/ 	.short	0x0000
        /*0014*/ 	.byte	0x00, 0xf0, 0x01, 0x20


	//----- nvinfo : EIATTR_AT_ENTRY_FRAGMENTS
	.align		4
.L_33:
        /*0018*/ 	.byte	0x04, 0x4f
        /*001a*/ 	.short	(.L_35 - .L_34)


	//   ....[0]....
.L_34:
        /*001c*/ 	.word	0x00000007


	//----- nvinfo : EIATTR_RESERVED_SMEM_USED
	.align		4
.L_35:
        /*0020*/ 	.byte	0x01, 0x41
	.zero		2


	//----- nvinfo : EIATTR_SPARSE_MMA_MASK
	.align		4
        /*0024*/ 	.byte	0x03, 0x50
        /*0026*/ 	.short	0x0000


	//----- nvinfo : EIATTR_TCGEN05_2CTA_USED
	.align		4
        /*0028*/ 	.byte	0x01, 0x52
	.zero		2


	//----- nvinfo : EIATTR_MAXREG_COUNT
	.align		4
        /*002c*/ 	.byte	0x03, 0x1b
        /*002e*/ 	.short	0x00ff


	//----- nvinfo : EIATTR_NUM_BARRIERS
	.align		4
        /*0030*/ 	.byte	0x02, 0x4c
        /*0032*/ 	.byte	0x07
	.zero		1


	//----- nvinfo : EIATTR_EXTERNS
	.align		4
        /*0034*/ 	.byte	0x04, 0x0f
        /*0036*/ 	.short	(.L_37 - .L_36)


	//   ....[0]....
	.align		4
.L_36:
        /*0038*/ 	.word	index@(__assertfail)


	//----- nvinfo : EIATTR_MERCURY_ISA_VERSION
	.align		4
.L_37:
        /*003c*/ 	.byte	0x03, 0x5f
        /*003e*/ 	.short	0x0101


	//----- nvinfo : EIATTR_INT_WARP_WIDE_INSTR_OFFSETS
	.align		4
        /*0040*/ 	.byte	0x04, 0x31
        /*0042*/ 	.short	(.L_39 - .L_38)


	//   ....[0]....
.L_38:
        /*0044*/ 	.word	0x00000c90


	//   ....[1]....
        /*0048*/ 	.word	0x00000d30


	//   ....[2]....
        /*004c*/ 	.word	0x000021f0


	//   ....[3]....
        /*0050*/ 	.word	0x000040e0


	//   ....[4]....
        /*0054*/ 	.word	0x00004100


	//   ....[5]....
        /*0058*/ 	.word	0x00004130


	//   ....[6]....
        /*005c*/ 	.word	0x00004a60


	//   ....[7]....
        /*0060*/ 	.word	0x00004ad0


	//   ....[8]....
        /*0064*/ 	.word	0x00004bd0


	//   ....[9]....
        /*0068*/ 	.word	0x00004c60


	//   ....[10]....
        /*006c*/ 	.word	0x00004e40


	//   ....[11]....
        /*0070*/ 	.word	0x00004fa0


	//----- nvinfo : EIATTR_COOP_GROUP_MASK_REGIDS
	.align		4
.L_39:
        /*0074*/ 	.byte	0x04, 0x29
        /*0076*/ 	.short	(.L_41 - .L_40)


	//   ....[0]....
.L_40:
        /*0078*/ 	.word	0xffffffff


	//   ....[1]....
        /*007c*/ 	.word	0xffffffff


	//   ....[2]....
        /*0080*/ 	.word	0xffffffff


	//   ....[3]....
        /*0084*/ 	.word	0xffffffff


	//   ....[4]....
        /*0088*/ 	.word	0xffffffff


	//   ....[5]....
        /*008c*/ 	.word	0xffffffff


	//   ....[6]....
        /*0090*/ 	.word	0xffffffff


	//   ....[7]....
        /*0094*/ 	.word	0xffffffff


	//   ....[8]....
        /*0098*/ 	.word	0xffffffff


	//   ....[9]....
        /*009c*/ 	.word	0xffffffff


	//   ....[10]....
        /*00a0*/ 	.word	0xffffffff


	//   ....[11]....
        /*00a4*/ 	.word	0xffffffff


	//   ....[12]....
        /*00a8*/ 	.word	0xffffffff


	//   ....[13]....
        /*00ac*/ 	.word	0xffffffff


	//----- nvinfo : EIATTR_COOP_GROUP_INSTR_OFFSETS
	.align		4
.L_41:
        /*00b0*/ 	.byte	0x04, 0x28
        /*00b2*/ 	.short	(.L_43 - .L_42)


	//   ....[0]....
.L_42:
        /*00b4*/ 	.word	0x000000c0


	//   ....[1]....
        /*00b8*/ 	.word	0x00000500


	//   ....[2]....
        /*00bc*/ 	.word	0x00000660


	//   ....[3]....
        /*00c0*/ 	.word	0x000007d0


	//   ....[4]....
        /*00c4*/ 	.word	0x000008c0


	//   ....[5]....
        /*00c8*/ 	.word	0x00000a20


	//   ....[6]....
        /*00cc*/ 	.word	0x00000b70


	//   ....[7]....
        /*00d0*/ 	.word	0x00000db0


	//   ....[8]....
        /*00d4*/ 	.word	0x000020d0


	//   ....[9]....
        /*00d8*/ 	.word	0x00002e20


	//   ....[10]....
        /*00dc*/ 	.word	0x000032f0


	//   ....[11]....
        /*00e0*/ 	.word	0x00003320


	//   ....[12]....
        /*00e4*/ 	.word	0x00003ff0


	//   ....[13]....
        /*00e8*/ 	.word	0x000041f0


	//----- nvinfo : EIATTR_VRC_CTA_INIT_COUNT
	.align		4
.L_43:
        /*00ec*/ 	.byte	0x02, 0x4a
        /*00ee*/ 	.byte	0x80
	.zero		1


	//----- nvinfo : EIATTR_SYSCALL_OFFSETS
	.align		4
        /*00f0*/ 	.byte	0x04, 0x46
        /*00f2*/ 	.short	(.L_45 - .L_44)


	//   ....[0]....
.L_44:
        /*00f4*/ 	.word	0x00005a30


	//   ....[1]....
        /*00f8*/ 	.word	0x00005b20


	//   ....[2]....
        /*00fc*/ 	.word	0x00006490


	//   ....[3]....
        /*0100*/ 	.word	0x00007960


	//   ....[4]....
        /*0104*/ 	.word	0x00008d90


	//----- nvinfo : EIATTR_MBARRIER_INSTR_OFFSETS
	.align		4
.L_45:
        /*0108*/ 	.byte	0x04, 0x39
        /*010a*/ 	.short	(.L_47 - .L_46)


	//   ....[0]....
.L_46:
        /*010c*/ 	.word	0x000005f0
        /*0110*/ 	.word	0x000000ff
        /*0114*/ 	.word	0x00000000
        /*0118*/ 	.short	0x0100
        /*011a*/ 	.byte	0x05
	.zero		1


	//   ....[1]....
        /*011c*/ 	.word	0x00000600
        /*0120*/ 	.word	0x000000ff
        /*0124*/ 	.word	0x00000018
        /*0128*/ 	.short	0x0100
        /*012a*/ 	.byte	0x05
	.zero		1


	//   ....[2]....
        /*012c*/ 	.word	0x00000610
        /*0130*/ 	.word	0x000000ff
        /*0134*/ 	.word	0x00000008
        /*0138*/ 	.short	0x0100
        /*013a*/ 	.byte	0x05
	.zero		1


	//   ....[3]....
        /*013c*/ 	.word	0x00000620
        /*0140*/ 	.word	0x000000ff
        /*0144*/ 	.word	0x00000020
        /*0148*/ 	.short	0x0100
        /*014a*/ 	.byte	0x05
	.zero		1


	//   ....[4]....
        /*014c*/ 	.word	0x00000630
        /*0150*/ 	.word	0x000000ff
        /*0154*/ 	.word	0x00000010
        /*0158*/ 	.short	0x0100
        /*015a*/ 	.byte	0x05
	.zero		1


	//   ....[5]....
        /*015c*/ 	.word	0x00000640
        /*0160*/ 	.word	0x000000ff
        /*0164*/ 	.word	0x00000028
        /*0168*/ 	.short	0x0100
        /*016a*/ 	.byte	0x05
	.zero		1


	//   ....[6]....
        /*016c*/ 	.word	0x00000760
        /*0170*/ 	.word	0x000000ff
        /*0174*/ 	.word	0x00000030
        /*0178*/ 	.short	0x0100
        /*017a*/ 	.byte	0x06
	.zero		1


	//   ....[7]....
        /*017c*/ 	.word	0x00000770
        /*0180*/ 	.word	0x000000ff
        /*0184*/ 	.word	0x00000048
        /*0188*/ 	.short	0x0100
        /*018a*/ 	.byte	0x06
	.zero		1


	//   ....[8]....
        /*018c*/ 	.word	0x00000780
        /*0190*/ 	.word	0x000000ff
        /*0194*/ 	.word	0x00000038
        /*0198*/ 	.short	0x0100
        /*019a*/ 	.byte	0x06
	.zero		1


	//   ....[9]....
        /*019c*/ 	.word	0x00000790
        /*01a0*/ 	.word	0x000000ff
        /*01a4*/ 	.word	0x00000050
        /*01a8*/ 	.short	0x0100
        /*01aa*/ 	.byte	0x06
	.zero		1


	//   ....[10]....
        /*01ac*/ 	.word	0x000007a0
        /*01b0*/ 	.word	0x000000ff
        /*01b4*/ 	.word	0x00000040
        /*01b8*/ 	.short	0x0100
        /*01ba*/ 	.byte	0x06
	.zero		1


	//   ....[11]....
        /*01bc*/ 	.word	0x000007b0
        /*01c0*/ 	.word	0x000000ff
        /*01c4*/ 	.word	0x00000058
        /*01c8*/ 	.short	0x0100
        /*01ca*/ 	.byte	0x06
	.zero		1


	//   ....[12]....
        /*01cc*/ 	.word	0x00000890
        /*01d0*/ 	.word	0x000000ff
        /*01d4*/ 	.word	0x00000060
        /*01d8*/ 	.short	0x0100
        /*01da*/ 	.byte	0x05
	.zero		1


	//   ....[13]....
        /*01dc*/ 	.word	0x000008a0
        /*01e0*/ 	.word	0x000000ff
        /*01e4*/ 	.word	0x00000068
        /*01e8*/ 	.short	0x0100
        /*01ea*/ 	.byte	0x05
	.zero		1


	//   ....[14]....
        /*01ec*/ 	.word	0x000009d0
        /*01f0*/ 	.word	0x000000ff
        /*01f4*/ 	.word	0x00000070
        /*01f8*/ 	.short	0x0100
        /*01fa*/ 	.byte	0x05
	.zero		1


	//   ....[15]....
        /*01fc*/ 	.word	0x000009e0
        /*0200*/ 	.word	0x000000ff
        /*0204*/ 	.word	0x00000080
        /*0208*/ 	.short	0x0100
        /*020a*/ 	.byte	0x05
	.zero		1


	//   ....[16]....
        /*020c*/ 	.word	0x000009f0
        /*0210*/ 	.word	0x000000ff
        /*0214*/ 	.word	0x00000078
        /*0218*/ 	.short	0x0100
        /*021a*/ 	.byte	0x05
	.zero		1


	//   ....[17]....
        /*021c*/ 	.word	0x00000a00
        /*0220*/ 	.word	0x000000ff
        /*0224*/ 	.word	0x00000088
        /*0228*/ 	.short	0x0100
        /*022a*/ 	.byte	0x05
	.zero		1


	//   ....[18]....
        /*022c*/ 	.word	0x00000b20
        /*0230*/ 	.word	0x000000ff
        /*0234*/ 	.word	0x00000090
        /*0238*/ 	.short	0x0100
        /*023a*/ 	.byte	0x06
	.zero		1


	//   ....[19]....
        /*023c*/ 	.word	0x00000b30
        /*0240*/ 	.word	0x000000ff
        /*0244*/ 	.word	0x000000a0
        /*0248*/ 	.short	0x0100
        /*024a*/ 	.byte	0x06
	.zero		1


	//   ....[20]....
        /*024c*/ 	.word	0x00000b40
        /*0250*/ 	.word	0x000000ff
        /*0254*/ 	.word	0x00000098
        /*0258*/ 	.short	0x0100
        /*025a*/ 	.byte	0x06
	.zero		1


	//   ....[21]....
        /*025c*/ 	.word	0x00000b50
        /*0260*/ 	.word	0x000000ff
        /*0264*/ 	.word	0x000000a8
        /*0268*/ 	.short	0x0100
        /*026a*/ 	.byte	0x06
	.zero		1


	//   ....[22]....
        /*026c*/ 	.word	0x00000c40
        /*0270*/ 	.word	0x000000ff
        /*0274*/ 	.word	0x000000b0
        /*0278*/ 	.short	0x0100
        /*027a*/ 	.byte	0x05
	.zero		1


	//   ....[23]....
        /*027c*/ 	.word	0x00000c50
        /*0280*/ 	.word	0x000000ff
        /*0284*/ 	.word	0x000000c0
        /*0288*/ 	.short	0x0100
        /*028a*/ 	.byte	0x05
	.zero		1


	//   ....[24]....
        /*028c*/ 	.word	0x00000c60
        /*0290*/ 	.word	0x000000ff
        /*0294*/ 	.word	0x000000b8
        /*0298*/ 	.short	0x0100
        /*029a*/ 	.byte	0x05
	.zero		1


	//   ....[25]....
        /*029c*/ 	.word	0x00000c70
        /*02a0*/ 	.word	0x000000ff
        /*02a4*/ 	.word	0x000000c8
        /*02a8*/ 	.short	0x0100
        /*02aa*/ 	.byte	0x05
	.zero		1


	//   ....[26]....
        /*02ac*/ 	.word	0x00000d60
        /*02b0*/ 	.word	0x000000ff
        /*02b4*/ 	.word	0x000000d0
        /*02b8*/ 	.short	0x0100
        /*02ba*/ 	.byte	0x04
	.zero		1


	//   ....[27]....
        /*02bc*/ 	.word	0x00001770
        /*02c0*/ 	.word	0x00000003
        /*02c4*/ 	.word	0x000000c0
        /*02c8*/ 	.short	0x010a
        /*02ca*/ 	.byte	0xff
	.zero		1


	//   ....[28]....
        /*02cc*/ 	.word	0x000017a0
        /*02d0*/ 	.word	0x00000003
        /*02d4*/ 	.word	0x000000b0
        /*02d8*/ 	.short	0x0101
        /*02da*/ 	.byte	0xff
	.zero		1


	//   ....[29]....
        /*02dc*/ 	.word	0x000018b0
        /*02e0*/ 	.word	0x000000ff
        /*02e4*/ 	.word	0x00000018
        /*02e8*/ 	.short	0x010a
        /*02ea*/ 	.byte	0x05
	.zero		1


	//   ....[30]....
        /*02ec*/ 	.word	0x00001970
        /*02f0*/ 	.word	0x000000ff
        /*02f4*/ 	.word	0x00000018
        /*02f8*/ 	.short	0x010a
        /*02fa*/ 	.byte	0x21
	.zero		1


	//   ....[31]....
        /*02fc*/ 	.word	0x00001b20
        /*0300*/ 	.word	0x000000ff
        /*0304*/ 	.word	0x00000018
        /*0308*/ 	.short	0x010a
        /*030a*/ 	.byte	0x08
	.zero		1


	//   ....[32]....
        /*030c*/ 	.word	0x00001ce0
        /*0310*/ 	.word	0x000000ff
        /*0314*/ 	.word	0x00000068
        /*0318*/ 	.short	0x0101
        /*031a*/ 	.byte	0x04
	.zero		1


	//   ....[33]....
        /*031c*/ 	.word	0x00001d00
        /*0320*/ 	.word	0x000000ff
        /*0324*/ 	.word	0x00000018
        /*0328*/ 	.short	0x010a
        /*032a*/ 	.byte	0x05
	.zero		1


	//   ....[34]....
        /*032c*/ 	.word	0x00001d80
        /*0330*/ 	.word	0x000000ff
        /*0334*/ 	.word	0x00000018
        /*0338*/ 	.short	0x010a
        /*033a*/ 	.byte	0x21
	.zero		1


	//   ....[35]....
        /*033c*/ 	.word	0x00001f10
        /*0340*/ 	.word	0x000000ff
        /*0344*/ 	.word	0x00000018
        /*0348*/ 	.short	0x010a
        /*034a*/ 	.byte	0x08
	.zero		1


	//   ....[36]....
        /*034c*/ 	.word	0x00002100
        /*0350*/ 	.word	0x00000002
        /*0354*/ 	.word	0x00000070
        /*0358*/ 	.short	0x010a
        /*035a*/ 	.byte	0xff
	.zero		1


	//   ....[37]....
        /*035c*/ 	.word	0x000021c0
        /*0360*/ 	.word	0x00000002
        /*0364*/ 	.word	0x00000000
        /*0368*/ 	.short	0x0101
        /*036a*/ 	.byte	0xff
	.zero		1


	//   ....[38]....
        /*036c*/ 	.word	0x00002720
        /*0370*/ 	.word	0x000000ff
        /*0374*/ 	.word	0x00000000
        /*0378*/ 	.short	0x010a
        /*037a*/ 	.byte	0x05
	.zero		1


	//   ....[39]....
        /*037c*/ 	.word	0x000027b0
        /*0380*/ 	.word	0x000000ff
        /*0384*/ 	.word	0x00000000
        /*0388*/ 	.short	0x010a
        /*038a*/ 	.byte	0x05
	.zero		1


	//   ....[40]....
        /*038c*/ 	.word	0x00002850
        /*0390*/ 	.word	0x00000000
        /*0394*/ 	.word	0x00000000
        /*0398*/ 	.short	0x010a
        /*039a*/ 	.byte	0xff
	.zero		1


	//   ....[41]....
        /*039c*/ 	.word	0x00002980
        /*03a0*/ 	.word	0x00000000
        /*03a4*/ 	.word	0x000000b0
        /*03a8*/ 	.short	0x010a
        /*03aa*/ 	.byte	0xff
	.zero		1


	//   ....[42]....
        /*03ac*/ 	.word	0x000029f0
        /*03b0*/ 	.word	0x00000004
        /*03b4*/ 	.word	0x00000000
        /*03b8*/ 	.short	0x0101
        /*03ba*/ 	.byte	0xff
	.zero		1


	//   ....[43]....
        /*03bc*/ 	.word	0x00002a10
        /*03c0*/ 	.word	0x000000ff
        /*03c4*/ 	.word	0x00000080
        /*03c8*/ 	.short	0x010a
        /*03ca*/ 	.byte	0x05
	.zero		1


	//   ....[44]....
        /*03cc*/ 	.word	0x00002b30
        /*03d0*/ 	.word	0x00000000
        /*03d4*/ 	.word	0x00000070
        /*03d8*/ 	.short	0x010a
        /*03da*/ 	.byte	0xff
	.zero		1


	//   ....[45]....
        /*03dc*/ 	.word	0x00002c30
        /*03e0*/ 	.word	0x00000000
        /*03e4*/ 	.word	0x00000000
        /*03e8*/ 	.short	0x0101
        /*03ea*/ 	.byte	0xff
	.zero		1


	//   ....[46]....
        /*03ec*/ 	.word	0x00002cc0
        /*03f0*/ 	.word	0x000000ff
        /*03f4*/ 	.word	0x00000080
        /*03f8*/ 	.short	0x0106
        /*03fa*/ 	.byte	0x05
	.zero		1


	//   ....[47]....
        /*03fc*/ 	.word	0x00002ce0
        /*0400*/ 	.word	0x000000ff
        /*0404*/ 	.word	0x00000080
        /*0408*/ 	.short	0x010a
        /*040a*/ 	.byte	0x05
	.zero		1


	//   ....[48]....
        /*040c*/ 	.word	0x00002d70
        /*0410*/ 	.word	0x000000ff
        /*0414*/ 	.word	0x00000080
        /*0418*/ 	.short	0x0106
        /*041a*/ 	.byte	0x04
	.zero		1


	//   ....[49]....
        /*041c*/ 	.word	0x00002db0
        /*0420*/ 	.word	0x00000000
        /*0424*/ 	.word	0x00000080
        /*0428*/ 	.short	0x010a
        /*042a*/ 	.byte	0xff
	.zero		1


	//   ....[50]....
        /*042c*/ 	.word	0x00002ff0
        /*0430*/ 	.word	0x000000ff
        /*0434*/ 	.word	0x00000008
        /*0438*/ 	.short	0x010a
        /*043a*/ 	.byte	0x04
	.zero		1


	//   ....[51]....
        /*043c*/ 	.word	0x00003010
        /*0440*/ 	.word	0x000000ff
        /*0444*/ 	.word	0x00000008
        /*0448*/ 	.short	0x010a
        /*044a*/ 	.byte	0x04
	.zero		1


	//   ....[52]....
        /*044c*/ 	.word	0x000031a0
        /*0450*/ 	.word	0x000000ff
        /*0454*/ 	.word	0x00000008
        /*0458*/ 	.short	0x010a
        /*045a*/ 	.byte	0x04
	.zero		1


	//   ....[53]....
        /*045c*/ 	.word	0x000031c0
        /*0460*/ 	.word	0x000000ff
        /*0464*/ 	.word	0x00000008
        /*0468*/ 	.short	0x010a
        /*046a*/ 	.byte	0x04
	.zero		1


	//   ....[54]....
        /*046c*/ 	.word	0x00003280
        /*0470*/ 	.word	0x000000ff
        /*0474*/ 	.word	0x00000000
        /*0478*/ 	.short	0x0101
        /*047a*/ 	.byte	0x05
	.zero		1


	//   ....[55]....
        /*047c*/ 	.word	0x00003640
        /*0480*/ 	.word	0x00000000
        /*0484*/ 	.word	0x00000070
        /*0488*/ 	.short	0x010a
        /*048a*/ 	.byte	0xff
	.zero		1


	//   ....[56]....
        /*048c*/ 	.word	0x00003700
        /*0490*/ 	.word	0x00000000
        /*0494*/ 	.word	0x00000000
        /*0498*/ 	.short	0x0101
        /*049a*/ 	.byte	0xff
	.zero		1


	//   ....[57]....
        /*049c*/ 	.word	0x000037c0
        /*04a0*/ 	.word	0x000000ff
        /*04a4*/ 	.word	0x00000000
        /*04a8*/ 	.short	0x010a
        /*04aa*/ 	.byte	0x05
	.zero		1


	//   ....[58]....
        /*04ac*/ 	.word	0x000037d0
        /*04b0*/ 	.word	0x000000ff
        /*04b4*/ 	.word	0x000000a0
        /*04b8*/ 	.short	0x010a
        /*04ba*/ 	.byte	0x13
	.zero		1


	//   ....[59]....
        /*04bc*/ 	.word	0x00003880
        /*04c0*/ 	.word	0x000000ff
        /*04c4*/ 	.word	0x00000000
        /*04c8*/ 	.short	0x010a
        /*04ca*/ 	.byte	0x1a
	.zero		1


	//   ....[60]....
        /*04cc*/ 	.word	0x000039b0
        /*04d0*/ 	.word	0x000000ff
        /*04d4*/ 	.word	0x00000000
        /*04d8*/ 	.short	0x010a
        /*04da*/ 	.byte	0x1b
	.zero		1


	//   ....[61]....
        /*04dc*/ 	.word	0x00003df0
        /*04e0*/ 	.word	0x000000ff
        /*04e4*/ 	.word	0x00000000
        /*04e8*/ 	.short	0x010a
        /*04ea*/ 	.byte	0x05
	.zero		1


	//   ....[62]....
        /*04ec*/ 	.word	0x00003e90
        /*04f0*/ 	.word	0x00000000
        /*04f4*/ 	.word	0x00000000
        /*04f8*/ 	.short	0x010a
        /*04fa*/ 	.byte	0xff
	.zero		1


	//   ....[63]....
        /*04fc*/ 	.word	0x00003ed0
        /*0500*/ 	.word	0x00000000
        /*0504*/ 	.word	0x00000000
        /*0508*/ 	.short	0x010a
        /*050a*/ 	.byte	0xff
	.zero		1


	//   ....[64]....
        /*050c*/ 	.word	0x00003f40
        /*0510*/ 	.word	0x000000ff
        /*0514*/ 	.word	0x00000000
        /*0518*/ 	.short	0x0101
        /*051a*/ 	.byte	0x05
	.zero		1


	//   ....[65]....
        /*051c*/ 	.word	0x00003f80
        /*0520*/ 	.word	0x000000ff
        /*0524*/ 	.word	0x000000d0
        /*0528*/ 	.short	0x010a
        /*052a*/ 	.byte	0x0b
	.zero		1


	//   ....[66]....
        /*052c*/ 	.word	0x00003fe0
        /*0530*/ 	.word	0x000000ff
        /*0534*/ 	.word	0x00000000
        /*0538*/ 	.short	0x0101
        /*053a*/ 	.byte	0x05
	.zero		1


	//   ....[67]....
        /*053c*/ 	.word	0x00004410
        /*0540*/ 	.word	0x00000000
        /*0544*/ 	.word	0x00000070
        /*0548*/ 	.short	0x010a
        /*054a*/ 	.byte	0xff
	.zero		1


	//   ....[68]....
        /*054c*/ 	.word	0x000044d0
        /*0550*/ 	.word	0x00000000
        /*0554*/ 	.word	0x00000000
        /*0558*/ 	.short	0x0101
        /*055a*/ 	.byte	0xff
	.zero		1


	//   ....[69]....
        /*055c*/ 	.word	0x000047f0
        /*0560*/ 	.word	0x000000ff
        /*0564*/ 	.word	0x00000068
        /*0568*/ 	.short	0x010a
        /*056a*/ 	.byte	0x06
	.zero		1


	//   ....[70]....
        /*056c*/ 	.word	0x000049e0
        /*0570*/ 	.word	0x000000ff
        /*0574*/ 	.word	0x00000048
        /*0578*/ 	.short	0x010a
        /*057a*/ 	.byte	0x06
	.zero		1


	//   ....[71]....
        /*057c*/ 	.word	0x00004b70
        /*0580*/ 	.word	0x000000ff
        /*0584*/ 	.word	0x00000030
        /*0588*/ 	.short	0x010b
        /*058a*/ 	.byte	0x06
	.zero		1


	//   ....[72]....
        /*058c*/ 	.word	0x00004b80
        /*0590*/ 	.word	0x000000ff
        /*0594*/ 	.word	0x00000000
        /*0598*/ 	.short	0x0101
        /*059a*/ 	.byte	0x08
	.zero		1


	//   ....[73]....
        /*059c*/ 	.word	0x00004b90
        /*05a0*/ 	.word	0x000000ff
        /*05a4*/ 	.word	0x00000050
        /*05a8*/ 	.short	0x010a
        /*05aa*/ 	.byte	0x06
	.zero		1


	//   ....[74]....
        /*05ac*/ 	.word	0x00004d30
        /*05b0*/ 	.word	0x000000ff
        /*05b4*/ 	.word	0x00000038
        /*05b8*/ 	.short	0x010b
        /*05ba*/ 	.byte	0x06
	.zero		1


	//   ....[75]....
        /*05bc*/ 	.word	0x00004da0
        /*05c0*/ 	.word	0x000000ff
        /*05c4*/ 	.word	0x00000000
        /*05c8*/ 	.short	0x0101
        /*05ca*/ 	.byte	0x08
	.zero		1


	//   ....[76]....
        /*05cc*/ 	.word	0x00004dd0
        /*05d0*/ 	.word	0x000000ff
        /*05d4*/ 	.word	0x00000058
        /*05d8*/ 	.short	0x010a
        /*05da*/ 	.byte	0x06
	.zero		1


	//   ....[77]....
        /*05dc*/ 	.word	0x00004fe0
        /*05e0*/ 	.word	0x000000ff
        /*05e4*/ 	.word	0x00000040
        /*05e8*/ 	.short	0x010b
        /*05ea*/ 	.byte	0x06
	.zero		1


	//   ....[78]....
        /*05ec*/ 	.word	0x00005000
        /*05f0*/ 	.word	0x000000ff
        /*05f4*/ 	.word	0x00000000
        /*05f8*/ 	.short	0x0101
        /*05fa*/ 	.byte	0x07
	.zero		1


	//   ....[79]....
        /*05fc*/ 	.word	0x00005030
        /*0600*/ 	.word	0x000000ff
        /*0604*/ 	.word	0x00000048
        /*0608*/ 	.short	0x010a
        /*060a*/ 	.byte	0x06
	.zero		1


	//   ....[80]....
        /*060c*/ 	.word	0x00005050
        /*0610*/ 	.word	0x000000ff
        /*0614*/ 	.word	0x00000050
        /*0618*/ 	.short	0x010a
        /*061a*/ 	.byte	0x06
	.zero		1


	//   ....[81]....
        /*061c*/ 	.word	0x00005090
        /*0620*/ 	.word	0x00000000
        /*0624*/ 	.word	0x00000058
        /*0628*/ 	.short	0x010a
        /*062a*/ 	.byte	0xff
	.zero		1


	//   ....[82]....
        /*062c*/ 	.word	0x000053f0
        /*0630*/ 	.word	0x00000000
        /*0634*/ 	.word	0x00000070
        /*0638*/ 	.short	0x010a
        /*063a*/ 	.byte	0xff
	.zero		1


	//   ....[83]....
        /*063c*/ 	.word	0x00005500
        /*0640*/ 	.word	0x00000000
        /*0644*/ 	.word	0x00000000
        /*0648*/ 	.short	0x0101
        /*064a*/ 	.byte	0xff
	.zero		1


	//   ....[84]....
        /*064c*/ 	.word	0x00005fb0
        /*0650*/ 	.word	0x000000ff
        /*0654*/ 	.word	0x00000030
        /*0658*/ 	.short	0x010a
        /*065a*/ 	.byte	0x30
	.zero		1


	//   ....[85]....
        /*065c*/ 	.word	0x00006070
        /*0660*/ 	.word	0x000000b3
        /*0664*/ 	.word	0x00000090
        /*0668*/ 	.short	0x010a
        /*066a*/ 	.byte	0xff
	.zero		1


	//   ....[86]....
        /*066c*/ 	.word	0x000061a0
        /*0670*/ 	.word	0x000000ff
        /*0674*/ 	.word	0x00000030
        /*0678*/ 	.short	0x010a
        /*067a*/ 	.byte	0x30
	.zero		1


	//   ....[87]....
        /*067c*/ 	.word	0x00006370
        /*0680*/ 	.word	0x000000b3
        /*0684*/ 	.word	0x00000090
        /*0688*/ 	.short	0x010a
        /*068a*/ 	.byte	0xff
	.zero		1


	//   ....[88]....
        /*068c*/ 	.word	0x00007600
        /*0690*/ 	.word	0x00000000
        /*0694*/ 	.word	0x00000000
        /*0698*/ 	.short	0x0101
        /*069a*/ 	.byte	0xff
	.zero		1


	//   ....[89]....
        /*069c*/ 	.word	0x00007610
        /*06a0*/ 	.word	0x00000003
        /*06a4*/ 	.word	0x00000030
        /*06a8*/ 	.short	0x010a
        /*06aa*/ 	.byte	0xff
	.zero		1


	//   ....[90]....
        /*06ac*/ 	.word	0x000076f0
        /*06b0*/ 	.word	0x00000003
        /*06b4*/ 	.word	0x00000030
        /*06b8*/ 	.short	0x010a
        /*06ba*/ 	.byte	0xff
	.zero		1


	//   ....[91]....
        /*06bc*/ 	.word	0x00008a40
        /*06c0*/ 	.word	0x00000000
        /*06c4*/ 	.word	0x00000000
        /*06c8*/ 	.short	0x0101
        /*06ca*/ 	.byte	0xff
	.zero		1


	//   ....[92]....
        /*06cc*/ 	.word	0x00008a50
        /*06d0*/ 	.word	0x00000004
        /*06d4*/ 	.word	0x00000030
        /*06d8*/ 	.short	0x010a
        /*06da*/ 	.byte	0xff
	.zero		1


	//   ....[93]....
        /*06dc*/ 	.word	0x00008b30
        /*06e0*/ 	.word	0x00000004
        /*06e4*/ 	.word	0x00000030
        /*06e8*/ 	.short	0x010a
        /*06ea*/ 	.byte	0xff
	.zero		1


	//   ....[94]....
        /*06ec*/ 	.word	0x00008e80
        /*06f0*/ 	.word	0x000000b3
        /*06f4*/ 	.word	0x00000000
        /*06f8*/ 	.short	0x0101
        /*06fa*/ 	.byte	0xff
	.zero		1


	//   ....[95]....
        /*06fc*/ 	.word	0x00009eb0
        /*0700*/ 	.word	0x00000000
        /*0704*/ 	.word	0x00000000
        /*0708*/ 	.short	0x0101
        /*070a*/ 	.byte	0xff
	.zero		1


	//   ....[96]....
        /*070c*/ 	.word	0x0000a120
        /*0710*/ 	.word	0x000000ff
        /*0714*/ 	.word	0x00000000
        /*0718*/ 	.short	0x0101
        /*071a*/ 	.byte	0x04
	.zero		1


	//   ....[97]....
        /*071c*/ 	.word	0x0000a140
        /*0720*/ 	.word	0x00000003
        /*0724*/ 	.word	0x000000c0
        /*0728*/ 	.short	0x010a
        /*072a*/ 	.byte	0xff
	.zero		1


	//   ....[98]....
        /*072c*/ 	.word	0x0000a1a0
        /*0730*/ 	.word	0x00000002
        /*0734*/ 	.word	0x00000018
        /*0738*/ 	.short	0x010a
        /*073a*/ 	.byte	0xff
	.zero		1


	//   ....[99]....
        /*073c*/ 	.word	0x0000a200
        /*0740*/ 	.word	0x00000002
        /*0744*/ 	.word	0x00000018
        /*0748*/ 	.short	0x010a
        /*074a*/ 	.byte	0xff
	.zero		1


	//   ....[100]....
        /*074c*/ 	.word	0x0000a250
        /*0750*/ 	.word	0x00000002
        /*0754*/ 	.word	0x00000070
        /*0758*/ 	.short	0x010a
        /*075a*/ 	.byte	0xff
	.zero		1


	//   ....[101]....
        /*075c*/ 	.word	0x0000a2b0
        /*0760*/ 	.word	0x00000000
        /*0764*/ 	.word	0x00000000
        /*0768*/ 	.short	0x010a
        /*076a*/ 	.byte	0xff
	.zero		1


	//   ....[102]....
        /*076c*/ 	.word	0x0000a310
        /*0770*/ 	.word	0x00000000
        /*0774*/ 	.word	0x00000000
        /*0778*/ 	.short	0x010a
        /*077a*/ 	.byte	0xff
	.zero		1


	//   ....[103]....
        /*077c*/ 	.word	0x0000a360
        /*0780*/ 	.word	0x00000000
        /*0784*/ 	.word	0x000000b0
        /*0788*/ 	.short	0x010a
        /*078a*/ 	.byte	0xff
	.zero		1


	//   ....[104]....
        /*078c*/ 	.word	0x0000a3c0
        /*0790*/ 	.word	0x00000000
        /*0794*/ 	.word	0x00000080
        /*0798*/ 	.short	0x010a
        /*079a*/ 	.byte	0xff
	.zero		1


	//   ....[105]....
        /*079c*/ 	.word	0x0000a410
        /*07a0*/ 	.word	0x00000000
        /*07a4*/ 	.word	0x00000070
        /*07a8*/ 	.short	0x010a
        /*07aa*/ 	.byte	0xff
	.zero		1


	//   ....[106]....
        /*07ac*/ 	.word	0x0000a470
        /*07b0*/ 	.word	0x00000000
        /*07b4*/ 	.word	0x00000080
        /*07b8*/ 	.short	0x010a
        /*07ba*/ 	.byte	0xff
	.zero		1


	//   ....[107]....
        /*07bc*/ 	.word	0x0000a4d0
        /*07c0*/ 	.word	0x00000004
        /*07c4*/ 	.word	0x00000008
        /*07c8*/ 	.short	0x010a
        /*07ca*/ 	.byte	0xff
	.zero		1


	//   ....[108]....
        /*07cc*/ 	.word	0x0000a5b0
        /*07d0*/ 	.word	0x00000002
        /*07d4*/ 	.word	0x00000008
        /*07d8*/ 	.short	0x010a
        /*07da*/ 	.byte	0xff
	.zero		1


	//   ....[109]....
        /*07dc*/ 	.word	0x0000a600
        /*07e0*/ 	.word	0x00000000
        /*07e4*/ 	.word	0x00000070
        /*07e8*/ 	.short	0x010a
        /*07ea*/ 	.byte	0xff
	.zero		1


	//   ....[110]....
        /*07ec*/ 	.word	0x0000a660
        /*07f0*/ 	.word	0x00000000
        /*07f4*/ 	.word	0x000000a0
        /*07f8*/ 	.short	0x010a
        /*07fa*/ 	.byte	0xff
	.zero		1


	//   ....[111]....
        /*07fc*/ 	.word	0x0000a6c0
        /*0800*/ 	.word	0x00000000
        /*0804*/ 	.word	0x00000000
        /*0808*/ 	.short	0x010a
        /*080a*/ 	.byte	0xff
	.zero		1


	//   ....[112]....
        /*080c*/ 	.word	0x0000a720
        /*0810*/ 	.word	0x00000000
        /*0814*/ 	.word	0x00000000
        /*0818*/ 	.short	0x010a
        /*081a*/ 	.byte	0xff
	.zero		1


	//   ....[113]....
        /*081c*/ 	.word	0x0000a780
        /*0820*/ 	.word	0x00000000
        /*0824*/ 	.word	0x000000d0
        /*0828*/ 	.short	0x010a
        /*082a*/ 	.byte	0xff
	.zero		1


	//   ....[114]....
        /*082c*/ 	.word	0x0000a7d0
        /*0830*/ 	.word	0x00000000
        /*0834*/ 	.word	0x00000070
        /*0838*/ 	.short	0x010a
        /*083a*/ 	.byte	0xff
	.zero		1


	//   ....[115]....
        /*083c*/ 	.word	0x0000a830
        /*0840*/ 	.word	0x00000000
        /*0844*/ 	.word	0x00000068
        /*0848*/ 	.short	0x010a
        /*084a*/ 	.byte	0xff
	.zero		1


	//   ....[116]....
        /*084c*/ 	.word	0x0000a890
        /*0850*/ 	.word	0x00000003
        /*0854*/ 	.word	0x00000048
        /*0858*/ 	.short	0x010a
        /*085a*/ 	.byte	0xff
	.zero		1


	//   ....[117]....
        /*085c*/ 	.word	0x0000a8f0
        /*0860*/ 	.word	0x00000003
        /*0864*/ 	.word	0x00000050
        /*0868*/ 	.short	0x010a
        /*086a*/ 	.byte	0xff
	.zero		1


	//   ....[118]....
        /*086c*/ 	.word	0x0000a950
        /*0870*/ 	.word	0x00000003
        /*0874*/ 	.word	0x00000058
        /*0878*/ 	.short	0x010a
        /*087a*/ 	.byte	0xff
	.zero		1


	//   ....[119]....
        /*087c*/ 	.word	0x0000a9b0
        /*0880*/ 	.word	0x00000000
        /*0884*/ 	.word	0x00000048
        /*0888*/ 	.short	0x010a
        /*088a*/ 	.byte	0xff
	.zero		1


	//   ....[120]....
        /*088c*/ 	.word	0x0000aa10
        /*0890*/ 	.word	0x00000000
        /*0894*/ 	.word	0x00000050
        /*0898*/ 	.short	0x010a
        /*089a*/ 	.byte	0xff
	.zero		1


	//   ....[121]....
        /*089c*/ 	.word	0x0000aa60
        /*08a0*/ 	.word	0x00000000
        /*08a4*/ 	.word	0x00000070
        /*08a8*/ 	.short	0x010a
        /*08aa*/ 	.byte	0xff
	.zero		1


	//   ....[122]....
        /*08ac*/ 	.word	0x0000aac0
        /*08b0*/ 	.word	0x00000003
        /*08b4*/ 	.word	0x00000030
        /*08b8*/ 	.short	0x010a
        /*08ba*/ 	.byte	0xff
	.zero		1


	//   ....[123]....
        /*08bc*/ 	.word	0x0000ab10
        /*08c0*/ 	.word	0x000000b3
        /*08c4*/ 	.word	0x00000090
        /*08c8*/ 	.short	0x010a
        /*08ca*/ 	.byte	0xff
	.zero		1


	//   ....[124]....
        /*08cc*/ 	.word	0x0000ab60
        /*08d0*/ 	.word	0x00000003
        /*08d4*/ 	.word	0x00000030
        /*08d8*/ 	.short	0x010a
        /*08da*/ 	.byte	0xff
	.zero		1


	//   ....[125]....
        /*08dc*/ 	.word	0x0000abb0
        /*08e0*/ 	.word	0x00000004
        /*08e4*/ 	.word	0x00000030
        /*08e8*/ 	.short	0x010a
        /*08ea*/ 	.byte	0xff
	.zero		1


	//----- nvinfo : EIATTR_NUM_MBARRIERS
	.align		4
.L_47:
        /*08ec*/ 	.byte	0x03, 0x38
        /*08ee*/ 	.short	0x001b


	//----- nvinfo : EIATTR_EXIT_INSTR_OFFSETS
	.align		4
        /*08f0*/ 	.byte	0x04, 0x1c
        /*08f2*/ 	.short	(.L_49 - .L_48)


	//   ....[0]....
.L_48:
        /*08f4*/ 	.word	0x00002880


	//   ....[1]....
        /*08f8*/ 	.word	0x00002d80


	//   ....[2]....
        /*08fc*/ 	.word	0x00002de0


	//   ....[3]....
        /*0900*/ 	.word	0x00004200


	//   ....[4]....
        /*0904*/ 	.word	0x000050c0


	//   ....[5]....
        /*0908*/ 	.word	0x00005100


	//   ....[6]....
        /*090c*/ 	.word	0x0000a010


	//   ....[7]....
        /*0910*/ 	.word	0x0000a090


	//   ....[8]....
        /*0914*/ 	.word	0x0000a0c0


	//   ....[9]....
        /*0918*/ 	.word	0x0000a130


	//----- nvinfo : EIATTR_MAX_THREADS
	.align		4
.L_49:
        /*091c*/ 	.byte	0x04, 0x05
        /*091e*/ 	.short	(.L_51 - .L_50)
.L_50:
        /*0920*/ 	.word	0x00000100
        /*0924*/ 	.word	0x00000001
        /*0928*/ 	.word	0x00000001


	//----- nvinfo : EIATTR_CRS_STACK_SIZE
	.align		4
.L_51:
        /*092c*/ 	.byte	0x04, 0x1e
        /*092e*/ 	.short	(.L_53 - .L_52)
.L_52:
        /*0930*/ 	.word	0x00000000


	//----- nvinfo : EIATTR_CBANK_PARAM_SIZE
	.align		4
.L_53:
        /*0934*/ 	.byte	0x03, 0x19
        /*0936*/ 	.short	0x0800


	//----- nvinfo : EIATTR_PARAM_CBANK
	.align		4
        /*0938*/ 	.byte	0x04, 0x0a
        /*093a*/ 	.short	(.L_55 - .L_54)
	.align		4
.L_54:
        /*093c*/ 	.word	index@(.nv.constant0._ZN7cutlass13device_kernelINS_4gemm6kernel13GemmUniversalIN4cute5tupleIJiiiiEEENS1_10collective13CollectiveMmaINS1_35MainloopSm100TmaUmmaWarpSpecializedILi3ELi2ELi2ENS5_IJNS4_1CILi2EEENSA_ILi1EEESC_EEEEENS5_IJNSA_ILi256EEENSA_ILi192EEENSA_ILi128EEEEEENS_6half_tENS5_IJlSC_lEEESJ_SK_NS4_8TiledMMAINS4_8MMA_AtomIJNS4_26SM100_MMA_F16BF16_2x1SM_SSISJ_SJ_fLi256ELi192ELNS4_4UMMA5MajorE0ELSP_0ELNSO_7ScaleInE0ELSQ_0EEEEEENS4_6LayoutINS5_IJSC_SC_SC_EEENS5_IJNSA_ILi0EEESV_SV_EEEEENS5_IJNS4_10UnderscoreESY_SY_EEEEENS4_18SM100_TMA_2SM_LOADENS4_14ComposedLayoutINS4_7SwizzleILi3ELi4ELi3EEENS4_18smem_ptr_flag_bitsILi16EEENST_INS5_IJNSA_ILi8EEENSA_ILi64EEEEEENS5_IJS18_SC_EEEEEEEvNS4_8identityES11_S1C_vS1D_EENS_8epilogue10collective18CollectiveEpilogueINS1F_23Sm100TmaWarpSpecializedILi3ELi2ELi64ELb1ELb0EEEJNS5_IJSH_SG_SH_EEENS5_IJNST_ISH_SC_EENST_IS18_SC_EEEEESJ_SK_SJ_SK_NS1F_6fusion15FusionCallbacksIS1J_NS1O_17LinearCombinationISJ_fSJ_fLNS_15FloatRoundStyleE2EEES1K_S1N_JEEENS4_5SM1004TMEM4LOAD26SM100_TMEM_LOAD_32dp32b64xENS4_13SM90_TMA_LOADES1C_NS4_39AutoVectorizingCopyWithAssumedAlignmentILi128EEENS4_14SM90_TMA_STOREES1C_S20_S20_EEEvvEEEEvNT_6ParamsE)
        /*0940*/ 	.short	0x0380
        /*0942*/ 	.short	0x0800


	//----- nvinfo : EIATTR_SW_WAR
	.align		4
.L_55:
        /*0944*/ 	.byte	0x04, 0x36
        /*0946*/ 	.short	(.L_57 - .L_56)
.L_56:
        /*0948*/ 	.word	0x00000008
.L_57:


//--------------------- .nv.callgraph             --------------------------
	.section	.nv.callgraph,"",@"SHT_CUDA_CALLGRAPH"
	.align	4
	.sectionentsize	8
	.align		4
        /*0000*/ 	.word	0x00000000
	.align		4
        /*0004*/ 	.word	0xffffffff
	.align		4
        /*0008*/ 	.word	index@(_ZN7cutlass13device_kernelINS_4gemm6kernel13GemmUniversalIN4cute5tupleIJiiiiEEENS1_10collective13CollectiveMmaINS1_35MainloopSm100TmaUmmaWarpSpecializedILi3ELi2ELi2ENS5_IJNS4_1CILi2EEENSA_ILi1EEESC_EEEEENS5_IJNSA_ILi256EEENSA_ILi192EEENSA_ILi128EEEEEENS_6half_tENS5_IJlSC_lEEESJ_SK_NS4_8TiledMMAINS4_8MMA_AtomIJNS4_26SM100_MMA_F16BF16_2x1SM_SSISJ_SJ_fLi256ELi192ELNS4_4UMMA5MajorE0ELSP_0ELNSO_7ScaleInE0ELSQ_0EEEEEENS4_6LayoutINS5_IJSC_SC_SC_EEENS5_IJNSA_ILi0EEESV_SV_EEEEENS5_IJNS4_10UnderscoreESY_SY_EEEEENS4_18SM100_TMA_2SM_LOADENS4_14ComposedLayoutINS4_7SwizzleILi3ELi4ELi3EEENS4_18smem_ptr_flag_bitsILi16EEENST_INS5_IJNSA_ILi8EEENSA_ILi64EEEEEENS5_IJS18_SC_EEEEEEEvNS4_8identityES11_S1C_vS1D_EENS_8epilogue10collective18CollectiveEpilogueINS1F_23Sm100TmaWarpSpecializedILi3ELi2ELi64ELb1ELb0EEEJNS5_IJSH_SG_SH_EEENS5_IJNST_ISH_SC_EENST_IS18_SC_EEEEESJ_SK_SJ_SK_NS1F_6fusion15FusionCallbacksIS1J_NS1O_17LinearCombinationISJ_fSJ_fLNS_15FloatRoundStyleE2EEES1K_S1N_JEEENS4_5SM1004TMEM4LOAD26SM100_TMEM_LOAD_32dp32b64xENS4_13SM90_TMA_LOADES1C_NS4_39AutoVectorizingCopyWithAssumedAlignmentILi128EEENS4_14SM90_TMA_STOREES1C_S20_S20_EEEvvEEEEvNT_6ParamsE)
	.align		4
        /*000c*/ 	.word	index@(__assertfail)
	.align		4
        /*0010*/ 	.word	0x00000000
	.align		4
        /*0014*/ 	.word	0xfffffffe
	.align		4
        /*0018*/ 	.word	0x00000000
	.align		4
        /*001c*/ 	.word	0xfffffffd
	.align		4
        /*0020*/ 	.word	0x00000000
	.align		4
        /*0024*/ 	.word	0xfffffffc


//--------------------- .nv.constant4             --------------------------
	.section	.nv.constant4,"a",@progbits
	.align	8
	.align		8
.nv.constant4:
        /*0000*/ 	.dword	__assertfail
	.align		8
        /*0008*/ 	.dword	__unnamed_1
	.align		8
        /*0010*/ 	.dword	__unnamed_2
	.align		8
        /*0018*/ 	.dword	_ZN40_INTERNAL_d1ef6852_4_k_cu_9835232a_168404cuda3std3__45__cpo5beginE
	.align		8
        /*0020*/ 	.dword	_ZN40_INTERNAL_d1ef6852_4_k_cu_9835232a_168404cuda3std3__45__cpo3endE
	.align		8
        /*0028*/ 	.dword	_ZN40_INTERNAL_d1ef6852_4_k_cu_9835232a_168404cuda3std3__45__cpo6cbeginE
	.align		8
        /*0030*/ 	.dword	_ZN40_INTERNAL_d1ef6852_4_k_cu_9835232a_168404cuda3std3__45__cpo4cendE
	.align		8
        /*0038*/ 	.dword	_ZN40_INTERNAL_d1ef6852_4_k_cu_9835232a_168404cuda3std3__442_GLOBAL__N__d1ef6852_4_k_cu_9835232a_168406ignoreE
	.align		8
        /*0040*/ 	.dword	_ZN40_INTERNAL_d1ef6852_4_k_cu_9835232a_168404cuda3std3__419piecewise_constructE
	.align		8
        /*0048*/ 	.dword	_ZN40_INTERNAL_d1ef6852_4_k_cu_9835232a_168404cuda3std3__48in_placeE
	.align		8
        /*0050*/ 	.dword	_ZN40_INTERNAL_d1ef6852_4_k_cu_9835232a_168404cuda3std6ranges3__45__cpo4swapE
	.align		8
        /*0058*/ 	.dword	_ZN40_INTERNAL_d1ef6852_4_k_cu_9835232a_168404cuda3std6ranges3__45__cpo9iter_moveE
	.align		8
        /*0060*/ 	.dword	_ZN40_INTERNAL_d1ef6852_4_k_cu_9835232a_168404cute7productE
	.align		8
        /*0068*/ 	.dword	_ZN40_INTERNAL_d1ef6852_4_k_cu_9835232a_168404cute1_E
	.align		8
        /*0070*/ 	.dword	$str$25
	.align		8
        /*0078*/ 	.dword	$str$26
	.align		8
        /*0080*/ 	.dword	$str$27
	.align		8
        /*0088*/ 	.dword	$str$28


//--------------------- .text._ZN7cutlass13device_kernelINS_4gemm6kernel13GemmUniversalIN4cute5tupleIJiiiiEEENS1_10collective13CollectiveMmaINS1_35MainloopSm100TmaUmmaWarpSpecializedILi3ELi2ELi2ENS5_IJNS4_1CILi2EEENSA_ILi1EEESC_EEEEENS5_IJNSA_ILi256EEENSA_ILi192EEENSA_ILi128EEEEEENS_6half_tENS5_IJlSC_lEEESJ_SK_NS4_8TiledMMAINS4_8MMA_AtomIJNS4_26SM100_MMA_F16BF16_2x1SM_SSISJ_SJ_fLi256ELi192ELNS4_4UMMA5MajorE0ELSP_0ELNSO_7ScaleInE0ELSQ_0EEEEEENS4_6LayoutINS5_IJSC_SC_SC_EEENS5_IJNSA_ILi0EEESV_SV_EEEEENS5_IJNS4_10UnderscoreESY_SY_EEEEENS4_18SM100_TMA_2SM_LOADENS4_14ComposedLayoutINS4_7SwizzleILi3ELi4ELi3EEENS4_18smem_ptr_flag_bitsILi16EEENST_INS5_IJNSA_ILi8EEENSA_ILi64EEEEEENS5_IJS18_SC_EEEEEEEvNS4_8identityES11_S1C_vS1D_EENS_8epilogue10collective18CollectiveEpilogueINS1F_23Sm100TmaWarpSpecializedILi3ELi2ELi64ELb1ELb0EEEJNS5_IJSH_SG_SH_EEENS5_IJNST_ISH_SC_EENST_IS18_SC_EEEEESJ_SK_SJ_SK_NS1F_6fusion15FusionCallbacksIS1J_NS1O_17LinearCombinationISJ_fSJ_fLNS_15FloatRoundStyleE2EEES1K_S1N_JEEENS4_5SM1004TMEM4LOAD26SM100_TMEM_LOAD_32dp32b64xENS4_13SM90_TMA_LOADES1C_NS4_39AutoVectorizingCopyWithAssumedAlignmentILi128EEENS4_14SM90_TMA_STOREES1C_S20_S20_EEEvvEEEEvNT_6ParamsE --------------------------
	.section	.text._ZN7cutlass13device_kernelINS_4gemm6kernel13GemmUniversalIN4cute5tupleIJiiiiEEENS1_10collective13CollectiveMmaINS1_35MainloopSm100TmaUmmaWarpSpecializedILi3ELi2ELi2ENS5_IJNS4_1CILi2EEENSA_ILi1EEESC_EEEEENS5_IJNSA_ILi256EEENSA_ILi192EEENSA_ILi128EEEEEENS_6half_tENS5_IJlSC_lEEESJ_SK_NS4_8TiledMMAINS4_8MMA_AtomIJNS4_26SM100_MMA_F16BF16_2x1SM_SSISJ_SJ_fLi256ELi192ELNS4_4UMMA5MajorE0ELSP_0ELNSO_7ScaleInE0ELSQ_0EEEEEENS4_6LayoutINS5_IJSC_SC_SC_EEENS5_IJNSA_ILi0EEESV_SV_EEEEENS5_IJNS4_10UnderscoreESY_SY_EEEEENS4_18SM100_TMA_2SM_LOADENS4_14ComposedLayoutINS4_7SwizzleILi3ELi4ELi3EEENS4_18smem_ptr_flag_bitsILi16EEENST_INS5_IJNSA_ILi8EEENSA_ILi64EEEEEENS5_IJS18_SC_EEEEEEEvNS4_8identityES11_S1C_vS1D_EENS_8epilogue10collective18CollectiveEpilogueINS1F_23Sm100TmaWarpSpecializedILi3ELi2ELi64ELb1ELb0EEEJNS5_IJSH_SG_SH_EEENS5_IJNST_ISH_SC_EENST_IS18_SC_EEEEESJ_SK_SJ_SK_NS1F_6fusion15FusionCallbacksIS1J_NS1O_17LinearCombinationISJ_fSJ_fLNS_15FloatRoundStyleE2EEES1K_S1N_JEEENS4_5SM1004TMEM4LOAD26SM100_TMEM_LOAD_32dp32b64xENS4_13SM90_TMA_LOADES1C_NS4_39AutoVectorizingCopyWithAssumedAlignmentILi128EEENS4_14SM90_TMA_STOREES1C_S20_S20_EEEvvEEEEvNT_6ParamsE,"ax",@progbits
	.align	128
.text._ZN7cutlass13device_kernelINS_4gemm6kernel13GemmUniversalIN4cute5tupleIJiiiiEEENS1_10collective13CollectiveMmaINS1_35MainloopSm100TmaUmmaWarpSpecializedILi3ELi2ELi2ENS5_IJNS4_1CILi2EEENSA_ILi1EEESC_EEEEENS5_IJNSA_ILi256EEENSA_ILi192EEENSA_ILi128EEEEEENS_6half_tENS5_IJlSC_lEEESJ_SK_NS4_8TiledMMAINS4_8MMA_AtomIJNS4_26SM100_MMA_F16BF16_2x1SM_SSISJ_SJ_fLi256ELi192ELNS4_4UMMA5MajorE0ELSP_0ELNSO_7ScaleInE0ELSQ_0EEEEEENS4_6LayoutINS5_IJSC_SC_SC_EEENS5_IJNSA_ILi0EEESV_SV_EEEEENS5_IJNS4_10UnderscoreESY_SY_EEEEENS4_18SM100_TMA_2SM_LOADENS4_14ComposedLayoutINS4_7SwizzleILi3ELi4ELi3EEENS4_18smem_ptr_flag_bitsILi16EEENST_INS5_IJNSA_ILi8EEENSA_ILi64EEEEEENS5_IJS18_SC_EEEEEEEvNS4_8identityES11_S1C_vS1D_EENS_8epilogue10collective18CollectiveEpilogueINS1F_23Sm100TmaWarpSpecializedILi3ELi2ELi64ELb1ELb0EEEJNS5_IJSH_SG_SH_EEENS5_IJNST_ISH_SC_EENST_IS18_SC_EEEEESJ_SK_SJ_SK_NS1F_6fusion15FusionCallbacksIS1J_NS1O_17LinearCombinationISJ_fSJ_fLNS_15FloatRoundStyleE2EEES1K_S1N_JEEENS4_5SM1004TMEM4LOAD26SM100_TMEM_LOAD_32dp32b64xENS4_13SM90_TMA_LOADES1C_NS4_39AutoVectorizingCopyWithAssumedAlignmentILi128EEENS4_14SM90_TMA_STOREES1C_S20_S20_EEEvvEEEEvNT_6ParamsE:
        .type           _ZN7cutlass13device_kernelINS_4gemm6kernel13GemmUniversalIN4cute5tupleIJiiiiEEENS1_10collective13CollectiveMmaINS1_35MainloopSm100TmaUmmaWarpSpecializedILi3ELi2ELi2ENS5_IJNS4_1CILi2EEENSA_ILi1EEESC_EEEEENS5_IJNSA_ILi256EEENSA_ILi192EEENSA_ILi128EEEEEENS_6half_tENS5_IJlSC_lEEESJ_SK_NS4_8TiledMMAINS4_8MMA_AtomIJNS4_26SM100_MMA_F16BF16_2x1SM_SSISJ_SJ_fLi256ELi192ELNS4_4UMMA5MajorE0ELSP_0ELNSO_7ScaleInE0ELSQ_0EEEEEENS4_6LayoutINS5_IJSC_SC_SC_EEENS5_IJNSA_ILi0EEESV_SV_EEEEENS5_IJNS4_10UnderscoreESY_SY_EEEEENS4_18SM100_TMA_2SM_LOADENS4_14ComposedLayoutINS4_7SwizzleILi3ELi4ELi3EEENS4_18smem_ptr_flag_bitsILi16EEENST_INS5_IJNSA_ILi8EEENSA_ILi64EEEEEENS5_IJS18_SC_EEEEEEEvNS4_8identityES11_S1C_vS1D_EENS_8epilogue10collective18CollectiveEpilogueINS1F_23Sm100TmaWarpSpecializedILi3ELi2ELi64ELb1ELb0EEEJNS5_IJSH_SG_SH_EEENS5_IJNST_ISH_SC_EENST_IS18_SC_EEEEESJ_SK_SJ_SK_NS1F_6fusion15FusionCallbacksIS1J_NS1O_17LinearCombinationISJ_fSJ_fLNS_15FloatRoundStyleE2EEES1K_S1N_JEEENS4_5SM1004TMEM4LOAD26SM100_TMEM_LOAD_32dp32b64xENS4_13SM90_TMA_LOADES1C_NS4_39AutoVectorizingCopyWithAssumedAlignmentILi128EEENS4_14SM90_TMA_STOREES1C_S20_S20_EEEvvEEEEvNT_6ParamsE,@function
        .size           _ZN7cutlass13device_kernelINS_4gemm6kernel13GemmUniversalIN4cute5tupleIJiiiiEEENS1_10collective13CollectiveMmaINS1_35MainloopSm100TmaUmmaWarpSpecializedILi3ELi2ELi2ENS5_IJNS4_1CILi2EEENSA_ILi1EEESC_EEEEENS5_IJNSA_ILi256EEENSA_ILi192EEENSA_ILi128EEEEEENS_6half_tENS5_IJlSC_lEEESJ_SK_NS4_8TiledMMAINS4_8MMA_AtomIJNS4_26SM100_MMA_F16BF16_2x1SM_SSISJ_SJ_fLi256ELi192ELNS4_4UMMA5MajorE0ELSP_0ELNSO_7ScaleInE0ELSQ_0EEEEEENS4_6LayoutINS5_IJSC_SC_SC_EEENS5_IJNSA_ILi0EEESV_SV_EEEEENS5_IJNS4_10UnderscoreESY_SY_EEEEENS4_18SM100_TMA_2SM_LOADENS4_14ComposedLayoutINS4_7SwizzleILi3ELi4ELi3EEENS4_18smem_ptr_flag_bitsILi16EEENST_INS5_IJNSA_ILi8EEENSA_ILi64EEEEEENS5_IJS18_SC_EEEEEEEvNS4_8identityES11_S1C_vS1D_EENS_8epilogue10collective18CollectiveEpilogueINS1F_23Sm100TmaWarpSpecializedILi3ELi2ELi64ELb1ELb0EEEJNS5_IJSH_SG_SH_EEENS5_IJNST_ISH_SC_EENST_IS18_SC_EEEEESJ_SK_SJ_SK_NS1F_6fusion15FusionCallbacksIS1J_NS1O_17LinearCombinationISJ_fSJ_fLNS_15FloatRoundStyleE2EEES1K_S1N_JEEENS4_5SM1004TMEM4LOAD26SM100_TMEM_LOAD_32dp32b64xENS4_13SM90_TMA_LOADES1C_NS4_39AutoVectorizingCopyWithAssumedAlignmentILi128EEENS4_14SM90_TMA_STOREES1C_S20_S20_EEEvvEEEEvNT_6ParamsE,(.L_x_175 - _ZN7cutlass13device_kernelINS_4gemm6kernel13GemmUniversalIN4cute5tupleIJiiiiEEENS1_10collective13CollectiveMmaINS1_35MainloopSm100TmaUmmaWarpSpecializedILi3ELi2ELi2ENS5_IJNS4_1CILi2EEENSA_ILi1EEESC_EEEEENS5_IJNSA_ILi256EEENSA_ILi192EEENSA_ILi128EEEEEENS_6half_tENS5_IJlSC_lEEESJ_SK_NS4_8TiledMMAINS4_8MMA_AtomIJNS4_26SM100_MMA_F16BF16_2x1SM_SSISJ_SJ_fLi256ELi192ELNS4_4UMMA5MajorE0ELSP_0ELNSO_7ScaleInE0ELSQ_0EEEEEENS4_6LayoutINS5_IJSC_SC_SC_EEENS5_IJNSA_ILi0EEESV_SV_EEEEENS5_IJNS4_10UnderscoreESY_SY_EEEEENS4_18SM100_TMA_2SM_LOADENS4_14ComposedLayoutINS4_7SwizzleILi3ELi4ELi3EEENS4_18smem_ptr_flag_bitsILi16EEENST_INS5_IJNSA_ILi8EEENSA_ILi64EEEEEENS5_IJS18_SC_EEEEEEEvNS4_8identityES11_S1C_vS1D_EENS_8epilogue10collective18CollectiveEpilogueINS1F_23Sm100TmaWarpSpecializedILi3ELi2ELi64ELb1ELb0EEEJNS5_IJSH_SG_SH_EEENS5_IJNST_ISH_SC_EENST_IS18_SC_EEEEESJ_SK_SJ_SK_NS1F_6fusion15FusionCallbacksIS1J_NS1O_17LinearCombinationISJ_fSJ_fLNS_15FloatRoundStyleE2EEES1K_S1N_JEEENS4_5SM1004TMEM4LOAD26SM100_TMEM_LOAD_32dp32b64xENS4_13SM90_TMA_LOADES1C_NS4_39AutoVectorizingCopyWithAssumedAlignmentILi128EEENS4_14SM90_TMA_STOREES1C_S20_S20_EEEvvEEEEvNT_6ParamsE)
        .other          _ZN7cutlass13device_kernelINS_4gemm6kernel13GemmUniversalIN4cute5tupleIJiiiiEEENS1_10collective13CollectiveMmaINS1_35MainloopSm100TmaUmmaWarpSpecializedILi3ELi2ELi2ENS5_IJNS4_1CILi2EEENSA_ILi1EEESC_EEEEENS5_IJNSA_ILi256EEENSA_ILi192EEENSA_ILi128EEEEEENS_6half_tENS5_IJlSC_lEEESJ_SK_NS4_8TiledMMAINS4_8MMA_AtomIJNS4_26SM100_MMA_F16BF16_2x1SM_SSISJ_SJ_fLi256ELi192ELNS4_4UMMA5MajorE0ELSP_0ELNSO_7ScaleInE0ELSQ_0EEEEEENS4_6LayoutINS5_IJSC_SC_SC_EEENS5_IJNSA_ILi0EEESV_SV_EEEEENS5_IJNS4_10UnderscoreESY_SY_EEEEENS4_18SM100_TMA_2SM_LOADENS4_14ComposedLayoutINS4_7SwizzleILi3ELi4ELi3EEENS4_18smem_ptr_flag_bitsILi16EEENST_INS5_IJNSA_ILi8EEENSA_ILi64EEEEEENS5_IJS18_SC_EEEEEEEvNS4_8identityES11_S1C_vS1D_EENS_8epilogue10collective18CollectiveEpilogueINS1F_23Sm100TmaWarpSpecializedILi3ELi2ELi64ELb1ELb0EEEJNS5_IJSH_SG_SH_EEENS5_IJNST_ISH_SC_EENST_IS18_SC_EEEEESJ_SK_SJ_SK_NS1F_6fusion15FusionCallbacksIS1J_NS1O_17LinearCombinationISJ_fSJ_fLNS_15FloatRoundStyleE2EEES1K_S1N_JEEENS4_5SM1004TMEM4LOAD26SM100_TMEM_LOAD_32dp32b64xENS4_13SM90_TMA_LOADES1C_NS4_39AutoVectorizingCopyWithAssumedAlignmentILi128EEENS4_14SM90_TMA_STOREES1C_S20_S20_EEEvvEEEEvNT_6ParamsE,@"STO_CUDA_ENTRY STV_DEFAULT"
_ZN7cutlass13device_kernelINS_4gemm6kernel13GemmUniversalIN4cute5tupleIJiiiiEEENS1_10collective13CollectiveMmaINS1_35MainloopSm100TmaUmmaWarpSpecializedILi3ELi2ELi2ENS5_IJNS4_1CILi2EEENSA_ILi1EEESC_EEEEENS5_IJNSA_ILi256EEENSA_ILi192EEENSA_ILi128EEEEEENS_6half_tENS5_IJlSC_lEEESJ_SK_NS4_8TiledMMAINS4_8MMA_AtomIJNS4_26SM100_MMA_F16BF16_2x1SM_SSISJ_SJ_fLi256ELi192ELNS4_4UMMA5MajorE0ELSP_0ELNSO_7ScaleInE0ELSQ_0EEEEEENS4_6LayoutINS5_IJSC_SC_SC_EEENS5_IJNSA_ILi0EEESV_SV_EEEEENS5_IJNS4_10UnderscoreESY_SY_EEEEENS4_18SM100_TMA_2SM_LOADENS4_14ComposedLayoutINS4_7SwizzleILi3ELi4ELi3EEENS4_18smem_ptr_flag_bitsILi16EEENST_INS5_IJNSA_ILi8EEENSA_ILi64EEEEEENS5_IJS18_SC_EEEEEEEvNS4_8identityES11_S1C_vS1D_EENS_8epilogue10collective18CollectiveEpilogueINS1F_23Sm100TmaWarpSpecializedILi3ELi2ELi64ELb1ELb0EEEJNS5_IJSH_SG_SH_EEENS5_IJNST_ISH_SC_EENST_IS18_SC_EEEEESJ_SK_SJ_SK_NS1F_6fusion15FusionCallbacksIS1J_NS1O_17LinearCombinationISJ_fSJ_fLNS_15FloatRoundStyleE2EEES1K_S1N_JEEENS4_5SM1004TMEM4LOAD26SM100_TMEM_LOAD_32dp32b64xENS4_13SM90_TMA_LOADES1C_NS4_39AutoVectorizingCopyWithAssumedAlignmentILi128EEENS4_14SM90_TMA_STOREES1C_S20_S20_EEEvvEEEEvNT_6ParamsE:
[----:B------:R-:W1:Y:S01]  /*0000*/  LDC R1, c[0x0][0x37c] ;  /* 0x0000df00ff017b82 */ /* 0x000e620000000800 */
[----:B------:R-:W2:Y:S01]  /*0010*/  S2R R170, SR_TID.X ;  /* 0x0000000000aa7919 */ /* 0x000ea20000002100 */
[----:B------:R-:W3:Y:S06]  /*0020*/  LDCU.64 UR4, c[0x0][0x890] ;  /* 0x00011200ff0477ac */ /* 0x000eec0008000a00 */
[----:B------:R-:W4:Y:S01]  /*0030*/  S2UR UR37, SR_CgaCtaId ;  /* 0x00000000002579c3 */ /* 0x000f220000008800 */
[----:B------:R-:W-:Y:S02]  /*0040*/  PRMT R155, RZ, 0x7610, R155 ;  /* 0x00007610ff9b7816 */ /* 0x000fe4000000009b */
[----:B------:R-:W-:Y:S01]  /*0050*/  ELECT P1, URZ, PT ;  /* 0x0000000000ff782f */ /* 0x000fe20003820000 */
[----:B------:R-:W1:Y:S01]  /*0060*/  LDCU.64 UR46, c[0x0][0x358] ;  /* 0x00006b00ff2e77ac */ /* 0x000e620008000a00 */
[----:B---3--:R-:W-:-:S04]  /*0070*/  UISETP.NE.U32.AND UP0, UPT, UR4, URZ, UPT ;  /* 0x000000ff0400728c */ /* 0x008fc8000bf05070 */
[----:B------:R-:W-:Y:S02]  /*0080*/  UISETP.NE.AND.EX UP0, UPT, UR5, URZ, UPT, UP0 ;  /* 0x000000ff0500728c */ /* 0x000fe4000bf05300 */
[----:B----4-:R-:W-:Y:S02]  /*0090*/  ULOP3.LUT UR9, UR37, 0x1, URZ, 0xc0, !UPT ;  /* 0x0000000125097892 */ /* 0x010fe4000f8ec0ff */
[----:B------:R-:W-:Y:S01]  /*00a0*/  ULOP3.LUT UR8, UR37, 0x1, URZ, 0x3c, !UPT ;  /* 0x0000000125087892 */ /* 0x000fe2000f8e3cff */
[----:B--2---:R-:W-:-:S05]  /*00b0*/  SHF.R.U32.HI R162, RZ, 0x5, R170 ;  /* 0x00000005ffa27819 */ /* 0x004fca00000116aa */
[----:B------:R-:W2:Y:S02]  /*00c0*/  SHFL.IDX PT, R0, R162, RZ, 0x1f ;  /* 0x00001fffa2007589 */ /* 0x000ea400000e0000 */
[----:B--2---:R-:W-:Y:S01]  /*00d0*/  R2UR UR10, R0 ;  /* 0x00000000000a72ca */ /* 0x004fe200000e0000 */
[----:B-1----:R-:W-:-:S14]  /*00e0*/  BRA.U UP0, `(.L_x_0) ;  /* 0x00000001002c7547 */ /* 0x002fdc000b800000 */
[----:B------:R-:W1:Y:S02]  /*00f0*/  LDCU.64 UR6, c[0x0][0x888] ;  /* 0x00011100ff0677ac */ /* 0x000e640008000a00 */
[----:B-1----:R-:W-:-:S04]  /*0100*/  UISETP.NE.U32.AND UP0, UPT, UR6, URZ, UPT ;  /* 0x000000ff0600728c */ /* 0x002fc8000bf05070 */
[----:B------:R-:W-:-:S09]  /*0110*/  UISETP.NE.AND.EX UP0, UPT, UR7, URZ, UPT, UP0 ;  /* 0x000000ff0700728c */ /* 0x000fd2000bf05300 */
[----:B------:R-:W-:Y:S05]  /*0120*/  BRA.U !UP0, `(.L_x_1) ;  /* 0x0000000108107547 */ /* 0x000fea000b800000 */
[----:B------:R-:W1:Y:S02]  /*0130*/  LDC.64 R2, c[0x0][0x888] ;  /* 0x00022200ff027b82 */ /* 0x000e640000000a00 */
[----:B-1----:R1:W5:Y:S01]  /*0140*/  LDG.E R81, desc[UR46][R2.64] ;  /* 0x0000002e02517981 */ /* 0x002362000c1e1900 */
[----:B------:R-:W-:Y:S01]  /*0150*/  HFMA2 R155, -RZ, RZ, 0, 5.9604644775390625e-08 ;  /* 0x00000001ff9b7431 */ /* 0x000fe200000001ff */
[----:B------:R-:W-:Y:S05]  /*0160*/  BRA `(.L_x_0) ;  /* 0x00000000000c7947 */ /* 0x000fea0003800000 */
.L_x_1:
[----:B------:R-:W1:Y:S01]  /*0170*/  LDCU UR6, c[0x0][0x880] ;  /* 0x00011000ff0677ac */ /* 0x000e620008000800 */
[----:B------:R-:W-:Y:S01]  /*0180*/  HFMA2 R155, -RZ, RZ, 0, 5.9604644775390625e-08 ;  /* 0x00000001ff9b7431 */ /* 0x000fe200000001ff */
[----:B-1----:R-:W-:-:S07]  /*0190*/  MOV R81, UR6 ;  /* 0x0000000600517c02 */ /* 0x002fce0008000f00 */
.L_x_0:
[----:B------:R-:W2:Y:S02]  /*01a0*/  LDCU.64 UR6, c[0x0][0x8b0] ;  /* 0x00011600ff0677ac */ /* 0x000ea40008000a00 */
[----:B--2---:R-:W-:-:S04]  /*01b0*/  UISETP.NE.U32.AND UP0, UPT, UR6, URZ, UPT ;  /* 0x000000ff0600728c */ /* 0x004fc8000bf05070 */
[----:B------:R-:W-:-:S09]  /*01c0*/  UISETP.NE.AND.EX UP0, UPT, UR7, URZ, UPT, UP0 ;  /* 0x000000ff0700728c */ /* 0x000fd2000bf05300 */
[----:B------:R-:W-:Y:S05]  /*01d0*/  BRA.U UP0, `(.L_x_2) ;  /* 0x0000000100247547 */ /* 0x000fea000b800000 */
[----:B------:R-:W2:Y:S02]  /*01e0*/  LDCU.64 UR6, c[0x0][0x8a8] ;  /* 0x00011500ff0677ac */ /* 0x000ea40008000a00 */
[----:B--2---:R-:W-:-:S04]  /*01f0*/  UISETP.NE.U32.AND UP0, UPT, UR6, URZ, UPT ;  /* 0x000000ff0600728c */ /* 0x004fc8000bf05070 */
[----:B------:R-:W-:-:S09]  /*0200*/  UISETP.NE.AND.EX UP0, UPT, UR7, URZ, UPT, UP0 ;  /* 0x000000ff0700728c */ /* 0x000fd2000bf05300 */
[----:B------:R-:W-:Y:S05]  /*0210*/  BRA.U !UP0, `(.L_x_3) ;  /* 0x00000001080c7547 */ /* 0x000fea000b800000 */
[----:B------:R-:W2:Y:S02]  /*0220*/  LDC.64 R76, c[0x0][0x8a8] ;  /* 0x00022a00ff4c7b82 */ /* 0x000ea40000000a00 */
[----:B--2---:R2:W5:Y:S01]  /*0230*/  LDG.E R76, desc[UR46][R76.64] ;  /* 0x0000002e4c4c7981 */ /* 0x004562000c1e1900 */
[----:B------:R-:W-:Y:S05]  /*0240*/  BRA `(.L_x_2) ;  /* 0x0000000000087947 */ /* 0x000fea0003800000 */
.L_x_3:
[----:B------:R-:W2:Y:S02]  /*0250*/  LDCU UR6, c[0x0][0x8a0] ;  /* 0x00011400ff0677ac */ /* 0x000ea40008000800 */
[----:B--2---:R-:W-:Y:S02]  /*0260*/  MOV R76, UR6 ;  /* 0x00000006004c7c02 */ /* 0x004fe40008000f00 */
.L_x_2:
[----:B------:R-:W-:Y:S01]  /*0270*/  IMAD.U32 R0, RZ, RZ, UR10 ;  /* 0x0000000aff007e24 */ /* 0x000fe2000f8e00ff */
[----:B------:R-:W-:Y:S04]  /*0280*/  BSSY.RECONVERGENT B0, `(.L_x_4) ;  /* 0x000000c000007945 */ /* 0x000fe80003800200 */
[C---:B------:R-:W-:Y:S02]  /*0290*/  ISETP.NE.OR P2, PT, R0.reuse, 0x1, !P1 ;  /* 0x000000010000780c */ /* 0x040fe40004f45670 */
[----:B------:R-:W-:-:S11]  /*02a0*/  ISETP.NE.OR P0, PT, R0, 0x3, !P1 ;  /* 0x000000030000780c */ /* 0x000fd60004f05670 */
[----:B------:R-:W-:Y:S05]  /*02b0*/  @P2 BRA `(.L_x_5) ;  /* 0x0000000000202947 */ /* 0x000fea0003800000 */
[----:B------:R-:W3:Y:S02]  /*02c0*/  LDCU.64 UR6, c[0x0][0x348] ;  /* 0x00006900ff0677ac */ /* 0x000ee40008000a00 */
[----:B---3--:R-:W-:Y:S02]  /*02d0*/  UIADD3 UR12, UP1, UPT, UR6, 0x80, URZ ;  /* 0x00000080060c7890 */ /* 0x008fe4000ff3e0ff */
[----:B------:R-:W-:Y:S02]  /*02e0*/  UIADD3 UR6, UP0, UPT, UR6, 0x180, URZ ;  /* 0x0000018006067890 */ /* 0x000fe4000ff1e0ff */
[----:B------:R-:W-:Y:S02]  /*02f0*/  UIADD3.X UR13, UPT, UPT, URZ, UR7, URZ, UP1, !UPT ;  /* 0x00000007ff0d7290 */ /* 0x000fe40008ffe4ff */
[----:B------:R-:W-:-:S07]  /*0300*/  UIADD3.X UR7, UPT, UPT, URZ, UR7, URZ, UP0, !UPT ;  /* 0x00000007ff077290 */ /* 0x000fce00087fe4ff */
[----:B------:R3:W-:Y:S02]  /*0310*/  UTMACCTL.PF [UR12] ;  /* 0x000000000c0079b9 */ /* 0x0007e40008040000 */
[----:B------:R3:W-:Y:S02]  /*0320*/  UTMACCTL.PF [UR6] ;  /* 0x00000000060079b9 */ /* 0x0007e40008040000 */
[----:B---3--:R-:W-:Y:S01]  /*0330*/  NOP ;  /* 0x0000000000007918 */ /* 0x008fe20000000000 */
.L_x_5:
[----:B------:R-:W-:Y:S05]  /*0340*/  BSYNC.RECONVERGENT B0 ;  /* 0x0000000000007941 */ /* 0x000fea0003800200 */
.L_x_4:
[----:B------:R-:W-:Y:S04]  /*0350*/  BSSY.RECONVERGENT B0, `(.L_x_6) ;  /* 0x000000a000007945 */ /* 0x000fe80003800200 */
        /* <DEDUP_REMOVED lines=9> */
.L_x_7:
[----:B------:R-:W-:Y:S05]  /*03f0*/  BSYNC.RECONVERGENT B0 ;  /* 0x0000000000007941 */ /* 0x000fea0003800200 */
.L_x_6:
[----:B------:R-:W3:Y:S01]  /*0400*/  LDCU.64 UR6, c[0x0][0x888] ;  /* 0x00011100ff0677ac */ /* 0x000ee20008000a00 */
[----:B------:R-:W-:Y:S02]  /*0410*/  UISETP.EQ.U32.AND UP1, UPT, UR4, URZ, UPT ;  /* 0x000000ff0400728c */ /* 0x000fe4000bf22070 */
[----:B------:R-:W-:Y:S02]  /*0420*/  UPLOP3.LUT UP5, UPT, UPT, UPT, UPT, 0x80, 0x8 ;  /* 0x000000000008789c */ /* 0x000fe40003faf070 */
[----:B---3--:R-:W-:-:S04]  /*0430*/  UISETP.NE.U32.AND UP0, UPT, UR6, URZ, UPT ;  /* 0x000000ff0600728c */ /* 0x008fc8000bf05070 */
[----:B------:R-:W-:-:S04]  /*0440*/  UISETP.NE.AND.EX UP0, UPT, UR7, URZ, UPT, UP0 ;  /* 0x000000ff0700728c */ /* 0x000fc8000bf05300 */
[----:B------:R-:W-:-:S04]  /*0450*/  UISETP.EQ.OR.EX UP2, UPT, UR5, URZ, !UP0, UP1 ;  /* 0x000000ff0500728c */ /* 0x000fc8000c742710 */
[----:B------:R-:W-:-:S05]  /*0460*/  UP2UR UR51, UPR, URZ, 0x4 ;  /* 0x00000004ff337883 */ /* 0x000fca0008000000 */
[----:B------:R-:W-:Y:S07]  /*0470*/  BRA.U !UP2, `(.L_x_8) ;  /* 0x000000010a207547 */ /* 0x000fee000b800000 */
[----:B------:R-:W-:Y:S01]  /*0480*/  UISETP.NE.U32.AND UP2, UPT, UR4, URZ, UPT ;  /* 0x000000ff0400728c */ /* 0x000fe2000bf45070 */
[----:B-----5:R-:W-:Y:S01]  /*0490*/  FSETP.NEU.AND P0, PT, R81, RZ, PT ;  /* 0x000000ff5100720b */ /* 0x020fe20003f0d000 */
[----:B------:R-:W-:Y:S02]  /*04a0*/  USEL UR4, URZ, 0xffffffff, UP0 ;  /* 0xffffffffff047887 */ /* 0x000fe40008000000 */
[----:B------:R-:W-:-:S10]  /*04b0*/  UISETP.NE.AND.EX UP2, UPT, UR5, URZ, UPT, UP2 ;  /* 0x000000ff0500728c */ /* 0x000fd4000bf45320 */
[----:B------:R-:W-:Y:S01]  /*04c0*/  VOTEU.ANY UP1, P0 ;  /* 0x0000000000ff7886 */ /* 0x000fe20000020100 */
[----:B------:R-:W-:-:S04]  /*04d0*/  @!UP2 USEL UR4, URZ, 0xffffffff, UP1 ;  /* 0xffffffffff04a887 */ /* 0x000fc80008800000 */
[----:B------:R-:W-:-:S04]  /*04e0*/  ULOP3.LUT UR4, UR4, 0x1, URZ, 0xc0, !UPT ;  /* 0x0000000104047892 */ /* 0x000fc8000f8ec0ff */
[----:B------:R-:W-:-:S11]  /*04f0*/  UISETP.NE.U32.AND UP5, UPT, UR4, 0x1, UPT ;  /* 0x000000010400788c */ /* 0x000fd6000bfa5070 */
.L_x_8:
[----:B------:R-:W3:Y:S01]  /*0500*/  SHFL.IDX PT, R0, R162, RZ, 0x1f ;  /* 0x00001fffa2007589 */ /* 0x000ee200000e0000 */
[----:B------:R-:W-:-:S04]  /*0510*/  UISETP.NE.AND UP1, UPT, UR10, 0x2, UPT ;  /* 0x000000020a00788c */ /* 0x000fc8000bf25270 */
[----:B------:R-:W-:Y:S02]  /*0520*/  UISETP.EQ.AND UP2, UPT, UR9, URZ, !UP1 ;  /* 0x000000ff0900728c */ /* 0x000fe4000cf42270 */
[----:B------:R-:W-:-:S04]  /*0530*/  USEL UR14, URZ, 0x1, UP1 ;  /* 0x00000001ff0e7887 */ /* 0x000fc80008800000 */
[----:B------:R-:W-:Y:S02]  /*0540*/  PLOP3.LUT P5, PT, P1, PT, UP2, 0x80, 0x8 ;  /* 0x000000000008781c */ /* 0x000fe40000faf028 */
[----:B---3--:R-:W-:-:S13]  /*0550*/  ISETP.NE.AND P0, PT, R0, RZ, PT ;  /* 0x000000ff0000720c */ /* 0x008fda0003f05270 */
[----:B------:R-:W-:Y:S05]  /*0560*/  @P0 BRA `(.L_x_9) ;  /* 0x00000000003c0947 */ /* 0x000fea0003800000 */
[----:B------:R-:W-:Y:S01]  /*0570*/  UMOV UR5, 0x400 ;  /* 0x0000040000057882 */ /* 0x000fe20000000000 */
[----:B------:R-:W-:Y:S01]  /*0580*/  UMOV UR4, 0x1 ;  /* 0x0000000100047882 */ /* 0x000fe20000000000 */
[----:B------:R-:W-:Y:S02]  /*0590*/  ULEA UR5, UR37, UR5, 0x18 ;  /* 0x0000000525057291 */ /* 0x000fe4000f8ec0ff */
[----:B------:R-:W-:-:S04]  /*05a0*/  UIADD3 UR6, UPT, UPT, -UR4, 0x100000, URZ ;  /* 0x0010000004067890 */ /* 0x000fc8000fffe1ff */
[----:B------:R-:W-:Y:S02]  /*05b0*/  USHF.L.U32 UR7, UR6, 0xb, URZ ;  /* 0x0000000b06077899 */ /* 0x000fe400080006ff */
[----:B------:R-:W-:Y:S01]  /*05c0*/  USHF.L.U32 UR6, UR6, 0x1, URZ ;  /* 0x0000000106067899 */ /* 0x000fe200080006ff */
[----:B------:R-:W-:Y:S01]  /*05d0*/  ELECT P0, URZ, PT ;  /* 0x0000000000ff782f */ /* 0x000fe20003800000 */
[----:B------:R-:W3:Y:S10]  /*05e0*/  FENCE.VIEW.ASYNC.S ;  /* 0x00000000000073c6 */ /* 0x000ef40000000000 */
[----:B---3--:R3:W4:Y:S01]  /*05f0*/  SYNCS.EXCH.64 URZ, [UR5], UR6 ;  /* 0x0000000605ff75b2 */ /* 0x0087220008000100 */
[----:B------:R3:W1:Y:S01]  /*0600*/  SYNCS.EXCH.64 URZ, [UR5+0x18], UR6 ;  /* 0x0000180605ff75b2 */ /* 0x0006620008000100 */
[----:B------:R3:W1:Y:S01]  /*0610*/  SYNCS.EXCH.64 URZ, [UR5+0x8], UR6 ;  /* 0x0000080605ff75b2 */ /* 0x0006620008000100 */
[----:B------:R3:W1:Y:S01]  /*0620*/  SYNCS.EXCH.64 URZ, [UR5+0x20], UR6 ;  /* 0x0000200605ff75b2 */ /* 0x0006620008000100 */
[----:B------:R3:W1:Y:S01]  /*0630*/  SYNCS.EXCH.64 URZ, [UR5+0x10], UR6 ;  /* 0x0000100605ff75b2 */ /* 0x0006620008000100 */
[----:B------:R3:W1:Y:S01]  /*0640*/  SYNCS.EXCH.64 URZ, [UR5+0x28], UR6 ;  /* 0x0000280605ff75b2 */ /* 0x0006620008000100 */
[----:B------:R-:W-:Y:S01]  /*0650*/  NOP ;  /* 0x0000000000007918 */ /* 0x000fe20000000000 */
.L_x_9:
[----:B------:R-:W2:Y:S01]  /*0660*/  SHFL.IDX PT, R0, R162, RZ, 0x1f ;  /* 0x00001fffa2007589 */ /* 0x000ea200000e0000 */
[----:B------:R-:W-:Y:S01]  /*0670*/  NOP ;  /* 0x0000000000007918 */ /* 0x000fe20000000000 */
[----:B--2---:R-:W-:-:S13]  /*0680*/  ISETP.NE.AND P0, PT, R0, 0x1, PT ;  /* 0x000000010000780c */ /* 0x004fda0003f05270 */
[----:B------:R-:W-:Y:S05]  /*0690*/  @P0 BRA `(.L_x_10) ;  /* 0x00000000004c0947 */ /* 0x000fea0003800000 */
[----:B---3--:R-:W-:Y:S01]  /*06a0*/  UMOV UR6, 0x400 ;  /* 0x0000040000067882 */ /* 0x008fe20000000000 */
[----:B------:R-:W-:Y:S01]  /*06b0*/  UMOV UR5, 0x20 ;  /* 0x0000002000057882 */ /* 0x000fe20000000000 */
[----:B------:R-:W-:Y:S01]  /*06c0*/  UMOV UR4, 0x80 ;  /* 0x0000008000047882 */ /* 0x000fe20000000000 */
[----:B------:R-:W-:Y:S02]  /*06d0*/  ULEA UR6, UR37, UR6, 0x18 ;  /* 0x0000000625067291 */ /* 0x000fe4000f8ec0ff */
[----:B------:R-:W-:-:S04]  /*06e0*/  UIADD3 UR12, UPT, UPT, -UR5, 0x100000, URZ ;  /* 0x00100000050c7890 */ /* 0x000fc8000fffe1ff */
[----:B------:R-:W-:Y:S02]  /*06f0*/  USHF.L.U32 UR13, UR12, 0xb, URZ ;  /* 0x0000000b0c0d7899 */ /* 0x000fe400080006ff */
[----:B------:R-:W-:Y:S02]  /*0700*/  USHF.L.U32 UR12, UR12, 0x1, URZ ;  /* 0x000000010c0c7899 */ /* 0x000fe400080006ff */
[----:B------:R-:W-:-:S04]  /*0710*/  UIADD3 UR4, UPT, UPT, -UR4, 0x100000, URZ ;  /* 0x0010000004047890 */ /* 0x000fc8000fffe1ff */
[----:B------:R-:W-:Y:S02]  /*0720*/  USHF.L.U32 UR5, UR4, 0xb, URZ ;  /* 0x0000000b04057899 */ /* 0x000fe400080006ff */
[----:B------:R-:W-:Y:S01]  /*0730*/  USHF.L.U32 UR4, UR4, 0x1, URZ ;  /* 0x0000000104047899 */ /* 0x000fe200080006ff */
[----:B------:R-:W-:Y:S01]  /*0740*/  ELECT P0, URZ, PT ;  /* 0x0000000000ff782f */ /* 0x000fe20003800000 */
[----:B------:R-:W2:Y:S02]  /*0750*/  FENCE.VIEW.ASYNC.S ;  /* 0x00000000000073c6 */ /* 0x000ea40000000000 */
[----:B--2---:R2:W3:Y:S08]  /*0760*/  SYNCS.EXCH.64 URZ, [UR6+0x30], UR12 ;  /* 0x0000300c06ff75b2 */ /* 0x0044f00008000100 */
[----:B------:R2:W1:Y:S01]  /*0770*/  SYNCS.EXCH.64 URZ, [UR6+0x48], UR4 ;  /* 0x0000480406ff75b2 */ /* 0x0004620008000100 */
[----:B------:R2:W1:Y:S01]  /*0780*/  SYNCS.EXCH.64 URZ, [UR6+0x38], UR12 ;  /* 0x0000380c06ff75b2 */ /* 0x0004620008000100 */
[----:B------:R2:W1:Y:S01]  /*0790*/  SYNCS.EXCH.64 URZ, [UR6+0x50], UR4 ;  /* 0x0000500406ff75b2 */ /* 0x0004620008000100 */
[----:B------:R2:W1:Y:S01]  /*07a0*/  SYNCS.EXCH.64 URZ, [UR6+0x40], UR12 ;  /* 0x0000400c06ff75b2 */ /* 0x0004620008000100 */
[----:B------:R2:W1:Y:S01]  /*07b0*/  SYNCS.EXCH.64 URZ, [UR6+0x58], UR4 ;  /* 0x0000580406ff75b2 */ /* 0x0004620008000100 */
[----:B------:R-:W-:Y:S01]  /*07c0*/  NOP ;  /* 0x0000000000007918 */ /* 0x000fe20000000000 */
.L_x_10:
[----:B------:R-:W4:Y:S01]  /*07d0*/  SHFL.IDX PT, R0, R162, RZ, 0x1f ;  /* 0x00001fffa2007589 */ /* 0x000f2200000e0000 */
[----:B------:R-:W-:Y:S01]  /*07e0*/  NOP ;  /* 0x0000000000007918 */ /* 0x000fe20000000000 */
[----:B----4-:R-:W-:-:S13]  /*07f0*/  ISETP.NE.AND P0, PT, R0, 0x3, PT ;  /* 0x000000030000780c */ /* 0x010fda0003f05270 */
[----:B------:R-:W-:Y:S05]  /*0800*/  @P0 BRA `(.L_x_11) ;  /* 0x00000000002c0947 */ /* 0x000fea0003800000 */
[----:B--23--:R-:W-:Y:S01]  /*0810*/  UMOV UR5, 0x400 ;  /* 0x0000040000057882 */ /* 0x00cfe20000000000 */
[----:B------:R-:W-:Y:S01]  /*0820*/  UMOV UR4, 0x20 ;  /* 0x0000002000047882 */ /* 0x000fe20000000000 */
[----:B------:R-:W-:Y:S02]  /*0830*/  ULEA UR5, UR37, UR5, 0x18 ;  /* 0x0000000525057291 */ /* 0x000fe4000f8ec0ff */
[----:B------:R-:W-:-:S04]  /*0840*/  UIADD3 UR6, UPT, UPT, -UR4, 0x100000, URZ ;  /* 0x0010000004067890 */ /* 0x000fc8000fffe1ff */
[----:B------:R-:W-:Y:S02]  /*0850*/  USHF.L.U32 UR7, UR6, 0xb, URZ ;  /* 0x0000000b06077899 */ /* 0x000fe400080006ff */
[----:B------:R-:W-:Y:S01]  /*0860*/  USHF.L.U32 UR6, UR6, 0x1, URZ ;  /* 0x0000000106067899 */ /* 0x000fe200080006ff */
[----:B------:R-:W-:Y:S01]  /*0870*/  ELECT P0, URZ, PT ;  /* 0x0000000000ff782f */ /* 0x000fe20003800000 */
[----:B------:R-:W2:Y:S10]  /*0880*/  FENCE.VIEW.ASYNC.S ;  /* 0x00000000000073c6 */ /* 0x000eb40000000000 */
[----:B--2---:R4:W2:Y:S01]  /*0890*/  SYNCS.EXCH.64 URZ, [UR5+0x60], UR6 ;  /* 0x0000600605ff75b2 */ /* 0x0048a20008000100 */
[----:B------:R4:W3:Y:S02]  /*08a0*/  SYNCS.EXCH.64 URZ, [UR5+0x68], UR6 ;  /* 0x0000680605ff75b2 */ /* 0x0008e40008000100 */
[----:B----4-:R-:W-:Y:S01]  /*08b0*/  NOP ;  /* 0x0000000000007918 */ /* 0x010fe20000000000 */
.L_x_11:
[----:B------:R-:W4:Y:S01]  /*08c0*/  SHFL.IDX PT, R0, R162, RZ, 0x1f ;  /* 0x00001fffa2007589 */ /* 0x000f2200000e0000 */
[----:B------:R-:W-:Y:S01]  /*08d0*/  NOP ;  /* 0x0000000000007918 */ /* 0x000fe20000000000 */
[----:B----4-:R-:W-:-:S13]  /*08e0*/  ISETP.NE.AND P0, PT, R0, 0x4, PT ;  /* 0x000000040000780c */ /* 0x010fda0003f05270 */
[----:B------:R-:W-:Y:S05]  /*08f0*/  @P0 BRA `(.L_x_12) ;  /* 0x0000000000480947 */ /* 0x000fea0003800000 */
[----:B--23--:R-:W-:Y:S01]  /*0900*/  UMOV UR6, 0x1e0 ;  /* 0x000001e000067882 */ /* 0x00cfe20000000000 */
[----:B------:R-:W-:Y:S01]  /*0910*/  UMOV UR5, 0x400 ;  /* 0x0000040000057882 */ /* 0x000fe20000000000 */
[----:B------:R-:W-:Y:S01]  /*0920*/  USEL UR6, UR6, 0x1a0, UP5 ;  /* 0x000001a006067887 */ /* 0x000fe2000a800000 */
        /* <DEDUP_REMOVED lines=10> */
[----:B--2---:R4:W2:Y:S08]  /*09d0*/  SYNCS.EXCH.64 URZ, [UR5+0x70], UR12 ;  /* 0x0000700c05ff75b2 */ /* 0x0048b00008000100 */
[----:B------:R4:W3:Y:S01]  /*09e0*/  SYNCS.EXCH.64 URZ, [UR5+0x80], UR6 ;  /* 0x0000800605ff75b2 */ /* 0x0008e20008000100 */
[----:B------:R4:W1:Y:S01]  /*09f0*/  SYNCS.EXCH.64 URZ, [UR5+0x78], UR12 ;  /* 0x0000780c05ff75b2 */ /* 0x0008620008000100 */
[----:B------:R4:W1:Y:S02]  /*0a00*/  SYNCS.EXCH.64 URZ, [UR5+0x88], UR6 ;  /* 0x0000880605ff75b2 */ /* 0x0008640008000100 */
[----:B----4-:R-:W-:Y:S01]  /*0a10*/  NOP ;  /* 0x0000000000007918 */ /* 0x010fe20000000000 */
.L_x_12:
[----:B------:R-:W4:Y:S01]  /*0a20*/  SHFL.IDX PT, R0, R162, RZ, 0x1f ;  /* 0x00001fffa2007589 */ /* 0x000f2200000e0000 */
[----:B------:R-:W-:Y:S01]  /*0a30*/  NOP ;  /* 0x0000000000007918 */ /* 0x000fe20000000000 */
[----:B----4-:R-:W-:-:S13]  /*0a40*/  ISETP.NE.AND P0, PT, R0, 0x5, PT ;  /* 0x000000050000780c */ /* 0x010fda0003f05270 */
[----:B------:R-:W-:Y:S05]  /*0a50*/  @P0 BRA `(.L_x_13) ;  /* 0x0000000000440947 */ /* 0x000fea0003800000 */
[----:B--23--:R-:W-:Y:S01]  /*0a60*/  UMOV UR6, 0x400 ;  /* 0x0000040000067882 */ /* 0x00cfe20000000000 */
        /* <DEDUP_REMOVED lines=16> */
.L_x_13:
[----:B------:R-:W4:Y:S01]  /*0b70*/  SHFL.IDX PT, R0, R162, RZ, 0x1f ;  /* 0x00001fffa2007589 */ /* 0x000f2200000e0000 */
[----:B------:R-:W-:Y:S01]  /*0b80*/  ISETP.NE.OR P1, PT, RZ, UR10, !P1 ;  /* 0x0000000aff007c0c */ /* 0x000fe2000cf25670 */
        /* <DEDUP_REMOVED lines=12> */
[----:B------:R4:W3:Y:S01]  /*0c50*/  SYNCS.EXCH.64 URZ, [UR5+0xc0], UR6 ;  /* 0x0000c00605ff75b2 */ /* 0x0008e20008000100 */
[----:B------:R4:W1:Y:S01]  /*0c60*/  SYNCS.EXCH.64 URZ, [UR5+0xb8], UR6 ;  /* 0x0000b80605ff75b2 */ /* 0x0008620008000100 */
[----:B------:R4:W1:Y:S02]  /*0c70*/  SYNCS.EXCH.64 URZ, [UR5+0xc8], UR6 ;  /* 0x0000c80605ff75b2 */ /* 0x0008640008000100 */
[----:B----4-:R-:W-:Y:S01]  /*0c80*/  NOP ;  /* 0x0000000000007918 */ /* 0x010fe20000000000 */
.L_x_14:
[----:B------:R-:W-:Y:S01]  /*0c90*/  VOTEU.ALL UP1, P1 ;  /* 0x0000000000ff7886 */ /* 0x000fe20000820000 */
[----:B--23--:R-:W2:Y:S01]  /*0ca0*/  LDCU UR5, c[0x0][0x36c] ;  /* 0x00006d80ff0577ac */ /* 0x00cea20008000800 */
[----:B------:R-:W-:Y:S01]  /*0cb0*/  NOP ;  /* 0x0000000000007918 */ /* 0x000fe20000000000 */
[----:B------:R-:W-:Y:S01]  /*0cc0*/  LOP3.LUT R10, R170, 0x1f, RZ, 0xc0, !PT ;  /* 0x0000001faa0a7812 */ /* 0x000fe200078ec0ff */
[----:B------:R-:W-:Y:S01]  /*0cd0*/  UMOV UR6, 0x20 ;  /* 0x0000002000067882 */ /* 0x000fe20000000000 */
[----:B------:R-:W-:Y:S01]  /*0ce0*/  @!UP1 UMOV UR4, 0x400 ;  /* 0x0000040000049882 */ /* 0x000fe20000000000 */
[----:B------:R-:W-:-:S04]  /*0cf0*/  @!UP1 UIADD3 UR6, UPT, UPT, -UR6, 0x100000, URZ ;  /* 0x0010000006069890 */ /* 0x000fc8000fffe1ff */
[----:B------:R-:W-:Y:S02]  /*0d00*/  @!UP1 USHF.L.U32 UR7, UR6, 0xb, URZ ;  /* 0x0000000b06079899 */ /* 0x000fe400080006ff */
[----:B------:R-:W-:Y:S02]  /*0d10*/  @!UP1 USHF.L.U32 UR6, UR6, 0x1, URZ ;  /* 0x0000000106069899 */ /* 0x000fe400080006ff */
[----:B------:R-:W-:Y:S01]  /*0d20*/  @!UP1 ULEA UR4, UR37, UR4, 0x18 ;  /* 0x0000000425049291 */ /* 0x000fe2000f8ec0ff */
[----:B------:R-:W-:Y:S01]  /*0d30*/  VOTEU.ALL UP1, P1 ;  /* 0x0000000000ff7886 */ /* 0x000fe20000820000 */
[----:B------:R-:W-:Y:S01]  /*0d40*/  UISETP.NE.AND UP4, UPT, UR10, URZ, UPT ;  /* 0x000000ff0a00728c */ /* 0x000fe2000bf85270 */
[----:B------:R-:W3:Y:S09]  /*0d50*/  FENCE.VIEW.ASYNC.S ;  /* 0x00000000000073c6 */ /* 0x000ef20000000000 */
[----:B---3--:R3:W4:Y:S01]  /*0d60*/  @!UP1 SYNCS.EXCH.64 URZ, [UR4+0xd0], UR6 ;  /* 0x0000d00604ff95b2 */ /* 0x0087220008000100 */
[----:B--2---:R-:W-:-:S09]  /*0d70*/  UISETP.EQ.U32.AND UP1, UPT, UR5, 0x1, UPT ;  /* 0x000000010500788c */ /* 0x004fd2000bf22070 */
[----:B------:R-:W-:Y:S05]  /*0d80*/  BRA.U !UP1, `(.L_x_15) ;  /* 0x0000000109087547 */ /* 0x000fea000b800000 */
[----:B-1--4-:R-:W-:Y:S01]  /*0d90*/  UCGABAR_ARV ;  /* 0x00000000000079c7 */ /* 0x012fe20008000000 */
[----:B------:R-:W-:Y:S05]  /*0da0*/  BRA `(.L_x_16) ;  /* 0x0000000000047947 */ /* 0x000fea0003800000 */
.L_x_15:
[----:B-1--4-:R-:W-:Y:S01]  /*0db0*/  NOP ;  /* 0x0000000000007918 */ /* 0x012fe20000000000 */
.L_x_16:
[----:B------:R-:W1:Y:S01]  /*0dc0*/  S2R R11, SR_CTAID.X ;  /* 0x00000000000b7919 */ /* 0x000e620000002500 */
[----:B------:R-:W-:-:S05]  /*0dd0*/  CS2R.32 R156, SR_CgaSize ;  /* 0x00000000009c7805 */ /* 0x000fca0000008a00 */
[----:B------:R-:W-:-:S05]  /*0de0*/  IMAD R156, R156, -0xa0, RZ ;  /* 0xffffff609c9c7824 */ /* 0x000fca00078e02ff */
[----:B------:R-:W-:-:S14]  /*0df0*/  R2UR UR5, R156 ;  /* 0x000000009c0572ca */ /* 0x000fdc00000e0000 */
[----:B------:R-:W2:Y:S01]  /*0e00*/  LDCU UR5, c[0x0][UR5+0x2b0] ;  /* 0x00005600050577ac */ /* 0x000ea20008000800 */
[----:B------:R-:W-:-:S05]  /*0e10*/  CS2R.32 R0, SR_CgaSize ;  /* 0x0000000000007805 */ /* 0x000fca0000008a00 */
[----:B------:R-:W-:-:S06]  /*0e20*/  IMAD R0, R0, -0xa0, RZ ;  /* 0xffffff6000007824 */ /* 0x000fcc00078e02ff */
[----:B------:R-:W4:Y:S01]  /*0e30*/  LDC R0, c[0x0][R0+0x2a0] ;  /* 0x0000a80000007b82 */ /* 0x000f220000000800 */
[----:B------:R-:W-:Y:S01]  /*0e40*/  PRMT R8, RZ, 0x7610, R8 ;  /* 0x00007610ff087816 */ /* 0x000fe20000000008 */
[----:B------:R-:W2:Y:S01]  /*0e50*/  S2R R20, SR_CTAID.Y ;  /* 0x0000000000147919 */ /* 0x000ea20000002600 */
[----:B------:R-:W-:-:S05]  /*0e60*/  CS2R.32 R156, SR_CgaSize ;  /* 0x00000000009c7805 */ /* 0x000fca0000008a00 */
[----:B------:R-:W-:-:S05]  /*0e70*/  IMAD R156, R156, -0xa0, RZ ;  /* 0xffffff609c9c7824 */ /* 0x000fca00078e02ff */
[----:B---3--:R-:W-:-:S14]  /*0e80*/  R2UR UR4, R156 ;  /* 0x000000009c0472ca */ /* 0x008fdc00000e0000 */
[----:B------:R-:W3:Y:S01]  /*0e90*/  LDCU UR4, c[0x0][UR4+0x2b4] ;  /* 0x00005680040477ac */ /* 0x000ee20008000800 */
[----:B------:R-:W-:Y:S01]  /*0ea0*/  UISETP.NE.AND UP2, UPT, UR10, 0x2, UPT ;  /* 0x000000020a00788c */ /* 0x000fe2000bf45270 */
[----:B------:R-:W2:Y:S01]  /*0eb0*/  LDC R9, c[0x0][0xb24] ;  /* 0x0002c900ff097b82 */ /* 0x000ea20000000800 */
[----:B------:R-:W-:-:S05]  /*0ec0*/  CS2R.32 R154, SR_CgaSize ;  /* 0x00000000009a7805 */ /* 0x000fca0000008a00 */
[----:B------:R-:W-:-:S06]  /*0ed0*/  IMAD R154, R154, -0xa0, RZ ;  /* 0xffffff609a9a7824 */ /* 0x000fcc00078e02ff */
[----:B------:R-:W4:Y:S08]  /*0ee0*/  LDC R154, c[0x0][R154+0x2a4] ;  /* 0x0000a9009a9a7b82 */ /* 0x000f300000000800 */
[----:B------:R-:W4:Y:S01]  /*0ef0*/  LDC R72, c[0x0][0xb24] ;  /* 0x0002c900ff487b82 */ /* 0x000f220000000800 */
[----:B-1----:R-:W-:Y:S01]  /*0f00*/  I2FP.F32.U32 R4, R11 ;  /* 0x0000000b00047245 */ /* 0x002fe20000201000 */
[----:B------:R-:W-:-:S06]  /*0f10*/  IMAD.MOV.U32 R21, RZ, RZ, R11 ;  /* 0x000000ffff157224 */ /* 0x000fcc00078e000b */
[----:B------:R-:W1:Y:S01]  /*0f20*/  S2UR UR36, SR_CTAID.Z ;  /* 0x00000000002479c3 */ /* 0x000e620000002700 */
[----:B--2---:R-:W-:Y:S02]  /*0f30*/  ISETP.GE.AND P0, PT, R9, 0x1, PT ;  /* 0x000000010900780c */ /* 0x004fe40003f06270 */
[----:B------:R-:W-:Y:S01]  /*0f40*/  I2FP.F32.U32 R2, R20 ;  /* 0x0000001400027245 */ /* 0x000fe20000201000 */
[----:B------:R-:W-:-:S04]  /*0f50*/  FMUL R4, R4, UR5 ;  /* 0x0000000504047c20 */ /* 0x000fc80008400000 */
[----:B---3--:R-:W-:Y:S01]  /*0f60*/  FMUL R2, R2, UR4 ;  /* 0x0000000402027c20 */ /* 0x008fe20008400000 */
[----:B------:R-:W2:Y:S01]  /*0f70*/  F2I.U32.TRUNC.NTZ R156, R4 ;  /* 0x00000004009c7305 */ /* 0x000ea2000020f000 */
[----:B------:R-:W3:Y:S07]  /*0f80*/  LDCU UR4, c[0x0][0xb30] ;  /* 0x00016600ff0477ac */ /* 0x000eee0008000800 */
[----:B------:R-:W1:Y:S01]  /*0f90*/  F2I.U32.TRUNC.NTZ R3, R2 ;  /* 0x0000000200037305 */ /* 0x000e62000020f000 */
[----:B--2---:R-:W-:-:S04]  /*0fa0*/  IMAD.MOV R156, RZ, RZ, -R156 ;  /* 0x000000ffff9c7224 */ /* 0x004fc800078e0a9c */
[----:B----4-:R-:W-:Y:S01]  /*0fb0*/  IMAD R156, R0, R156, R11 ;  /* 0x0000009c009c7224 */ /* 0x010fe200078e020b */
[----:B------:R-:W-:Y:S01]  /*0fc0*/  PRMT R0, RZ, 0x7610, R0 ;  /* 0x00007610ff007816 */ /* 0x000fe20000000000 */
[----:B---3--:R-:W-:Y:S01]  /*0fd0*/  UISETP.NE.AND UP3, UPT, UR4, 0x1, UPT ;  /* 0x000000010400788c */ /* 0x008fe2000bf65270 */
[----:B-1----:R-:W-:-:S05]  /*0fe0*/  IADD3 R3, PT, PT, -R3, RZ, RZ ;  /* 0x000000ff03037210 */ /* 0x002fca0007ffe1ff */
[----:B------:R-:W-:Y:S01]  /*0ff0*/  IMAD R154, R154, R3, R20 ;  /* 0x000000039a9a7224 */ /* 0x000fe200078e0214 */
[----:B------:R-:W-:Y:S06]  /*1000*/  BRA.U UP4, `(.L_x_17) ;  /* 0x0000000104247547 */ /* 0x000fec000b800000 */
[----:B------:R-:W-:Y:S01]  /*1010*/  ISETP.NE.AND P1, PT, R154, RZ, PT ;  /* 0x000000ff9a00720c */ /* 0x000fe20003f25270 */
[----:B------:R-:W-:Y:S01]  /*1020*/  IMAD.MOV.U32 R0, RZ, RZ, 0x3 ;  /* 0x00000003ff007424 */ /* 0x000fe200078e00ff */
[C---:B------:R-:W-:Y:S02]  /*1030*/  LOP3.LUT R3, R156.reuse, 0xfffffffe, RZ, 0xc0, !PT ;  /* 0xfffffffe9c037812 */ /* 0x040fe400078ec0ff */
[----:B------:R-:W-:Y:S02]  /*1040*/  ISETP.LT.U32.OR P1, PT, R156, 0x2, !P1 ;  /* 0x000000029c00780c */ /* 0x000fe40004f21470 */
[----:B------:R-:W-:Y:S02]  /*1050*/  SHF.L.U32 R0, R0, R3, RZ ;  /* 0x0000000300007219 */ /* 0x000fe400000006ff */
[----:B------:R-:W-:Y:S02]  /*1060*/  SEL R5, RZ, 0x1, !P1 ;  /* 0x00000001ff057807 */ /* 0x000fe40004800000 */
[----:B------:R-:W-:-:S05]  /*1070*/  SEL R2, RZ, 0x2, !P1 ;  /* 0x00000002ff027807 */ /* 0x000fca0004800000 */
[----:B------:R-:W-:-:S05]  /*1080*/  IMAD.IADD R2, R5, 0x1, R2 ;  /* 0x0000000105027824 */ /* 0x000fca00078e0202 */
[----:B------:R-:W-:Y:S02]  /*1090*/  PRMT R8, R2, 0x7610, R8 ;  /* 0x0000761002087816 */ /* 0x000fe40000000008 */
.L_x_17:
[----:B------:R-:W-:Y:S05]  /*10a0*/  @!P0 BRA `(.L_x_18) ;  /* 0x0000000000b88947 */ /* 0x000fea0003800000 */
[----:B------:R-:W1:Y:S01]  /*10b0*/  LDC.64 R4, c[0x0][0xb18] ;  /* 0x0002c600ff047b82 */ /* 0x000e620000000a00 */
[----:B------:R-:W-:-:S07]  /*10c0*/  ISETP.NE.AND P0, PT, R9, 0x1, PT ;  /* 0x000000010900780c */ /* 0x000fce0003f05270 */
[----:B------:R-:W2:Y:S08]  /*10d0*/  LDC R14, c[0x0][0xb0c] ;  /* 0x0002c300ff0e7b82 */ /* 0x000eb00000000800 */
[----:B------:R-:W3:Y:S08]  /*10e0*/  LDC R13, c[0x0][0x370] ;  /* 0x0000dc00ff0d7b82 */ /* 0x000ef00000000800 */
[----:B------:R-:W4:Y:S01]  /*10f0*/  LDC R16, c[0x0][0x374] ;  /* 0x0000dd00ff107b82 */ /* 0x000f220000000800 */
[----:B-1----:R-:W-:-:S07]  /*1100*/  ISETP.NE.AND P1, PT, R4, 0x1, PT ;  /* 0x000000010400780c */ /* 0x002fce0003f25270 */
[----:B------:R-:W3:Y:S01]  /*1110*/  LDC.64 R6, c[0x0][0xb10] ;  /* 0x0002c400ff067b82 */ /* 0x000ee20000000a00 */
[----:B--2---:R-:W-:-:S07]  /*1120*/  ISETP.NE.AND P2, PT, R14, 0x1, PT ;  /* 0x000000010e00780c */ /* 0x004fce0003f45270 */
[----:B------:R-:W1:Y:S08]  /*1130*/  LDC R12, c[0x0][0xb20] ;  /* 0x0002c800ff0c7b82 */ /* 0x000e700000000800 */
[----:B------:R-:W2:Y:S01]  /*1140*/  LDC.64 R2, c[0x0][0xb28] ;  /* 0x0002ca00ff027b82 */ /* 0x000ea20000000a00 */
[----:B----4-:R-:W-:-:S04]  /*1150*/  IMAD.HI.U32 R15, R16, R5, RZ ;  /* 0x00000005100f7227 */ /* 0x010fc800078e00ff */
[----:B------:R-:W-:-:S04]  /*1160*/  IMAD.HI.U32 R5, R20, R5, RZ ;  /* 0x0000000514057227 */ /* 0x000fc800078e00ff */
[----:B---3--:R-:W-:-:S04]  /*1170*/  IMAD.HI.U32 R18, R13, R6, RZ ;  /* 0x000000060d127227 */ /* 0x008fc800078e00ff */
[C---:B------:R-:W-:Y:S01]  /*1180*/  IMAD.HI.U32 R22, R11.reuse, R6, RZ ;  /* 0x000000060b167227 */ /* 0x040fe200078e00ff */
[-C--:B------:R-:W-:Y:S02]  /*1190*/  @P2 SHF.R.U32.HI R13, RZ, R7.reuse, R18 ;  /* 0x00000007ff0d2219 */ /* 0x080fe40000011612 */
[-C--:B-1----:R-:W-:Y:S02]  /*11a0*/  @P1 SHF.R.U32.HI R16, RZ, R12.reuse, R15 ;  /* 0x0000000cff101219 */ /* 0x082fe4000001160f */
[----:B------:R-:W-:Y:S02]  /*11b0*/  SHF.R.U32.HI R5, RZ, R12, R5 ;  /* 0x0000000cff057219 */ /* 0x000fe40000011605 */
[----:B------:R-:W-:Y:S02]  /*11c0*/  SHF.R.U32.HI R22, RZ, R7, R22 ;  /* 0x00000007ff167219 */ /* 0x000fe40000011616 */
[----:B------:R-:W-:Y:S01]  /*11d0*/  SEL R5, R20, R5, !P1 ;  /* 0x0000000514057207 */ /* 0x000fe20004800000 */
[----:B--2---:R-:W-:Y:S01]  /*11e0*/  IMAD.HI.U32 R18, R16, R2, RZ ;  /* 0x0000000210127227 */ /* 0x004fe200078e00ff */
[----:B------:R-:W-:-:S02]  /*11f0*/  SEL R21, R11, R22, !P2 ;  /* 0x000000160b157207 */ /* 0x000fc40005000000 */
[----:B------:R-:W-:Y:S01]  /*1200*/  IADD3 R7, PT, PT, -R5, RZ, RZ ;  /* 0x000000ff05077210 */ /* 0x000fe20007ffe1ff */
[----:B------:R-:W-:Y:S01]  /*1210*/  IMAD.HI.U32 R6, R13, R2, RZ ;  /* 0x000000020d067227 */ /* 0x000fe200078e00ff */
[----:B------:R-:W-:-:S03]  /*1220*/  @P0 SHF.R.U32.HI R16, RZ, R3, R18 ;  /* 0x00000003ff100219 */ /* 0x000fc60000011612 */
[----:B------:R-:W-:Y:S01]  /*1230*/  IMAD R7, R4, R7, R20 ;  /* 0x0000000704077224 */ /* 0x000fe200078e0214 */
[----:B------:R-:W-:Y:S01]  /*1240*/  @P0 SHF.R.U32.HI R13, RZ, R3, R6 ;  /* 0x00000003ff0d0219 */ /* 0x000fe20000011606 */
[----:B------:R-:W-:-:S04]  /*1250*/  IMAD R16, R16, R9, RZ ;  /* 0x0000000910107224 */ /* 0x000fc800078e02ff */
[----:B------:R-:W-:Y:S01]  /*1260*/  IMAD R6, R13, R9, RZ ;  /* 0x000000090d067224 */ /* 0x000fe200078e02ff */
[----:B------:R-:W-:-:S04]  /*1270*/  ISETP.GE.AND P1, PT, R5, R16, PT ;  /* 0x000000100500720c */ /* 0x000fc80003f26270 */
[----:B------:R-:W-:Y:S01]  /*1280*/  ISETP.GE.OR P1, PT, R21, R6, P1 ;  /* 0x000000061500720c */ /* 0x000fe20000f26670 */
[----:B------:R-:W-:-:S05]  /*1290*/  IMAD.HI.U32 R6, R5, R2, RZ ;  /* 0x0000000205067227 */ /* 0x000fca00078e00ff */
[----:B------:R-:W-:-:S04]  /*12a0*/  SHF.R.U32.HI R6, RZ, R3, R6 ;  /* 0x00000003ff067219 */ /* 0x000fc80000011606 */
[----:B------:R-:W-:-:S03]  /*12b0*/  SEL R6, R5, R6, !P0 ;  /* 0x0000000605067207 */ /* 0x000fc60004000000 */
[----:B------:R-:W-:Y:S01]  /*12c0*/  @!P1 IMAD.HI.U32 R12, R21, R2, RZ ;  /* 0x00000002150c9227 */ /* 0x000fe200078e00ff */
[----:B------:R-:W-:-:S04]  /*12d0*/  IADD3 R2, PT, PT, -R6, RZ, RZ ;  /* 0x000000ff06027210 */ /* 0x000fc80007ffe1ff */
[----:B------:R-:W-:Y:S01]  /*12e0*/  @!P1 SHF.R.U32.HI R12, RZ, R3, R12 ;  /* 0x00000003ff0c9219 */ /* 0x000fe2000001160c */
[----:B------:R-:W-:-:S03]  /*12f0*/  IMAD R2, R9, R2, R5 ;  /* 0x0000000209027224 */ /* 0x000fc600078e0205 */
[----:B------:R-:W-:-:S05]  /*1300*/  @!P1 SEL R3, R21, R12, !P0 ;  /* 0x0000000c15039207 */ /* 0x000fca0004000000 */
[--C-:B------:R-:W-:Y:S02]  /*1310*/  @!P1 IMAD.IADD R6, R6, 0x1, -R3.reuse ;  /* 0x0000000106069824 */ /* 0x100fe400078e0a03 */
[----:B------:R-:W-:Y:S01]  /*1320*/  @!P1 IMAD R3, R2, R13, R3 ;  /* 0x0000000d02039224 */ /* 0x000fe200078e0203 */
[----:B------:R-:W-:Y:S01]  /*1330*/  IADD3 R2, PT, PT, -R21, RZ, RZ ;  /* 0x000000ff15027210 */ /* 0x000fe20007ffe1ff */
[----:B------:R-:W-:Y:S02]  /*1340*/  @!P1 IMAD R5, R6, R9, R21 ;  /* 0x0000000906059224 */ /* 0x000fe400078e0215 */
[----:B------:R-:W-:Y:S02]  /*1350*/  @!P1 IMAD.MOV.U32 R21, RZ, RZ, R3 ;  /* 0x000000ffff159224 */ /* 0x000fe400078e0003 */
[----:B------:R-:W-:Y:S02]  /*1360*/  IMAD R2, R14, R2, R11 ;  /* 0x000000020e027224 */ /* 0x000fe400078e020b */
[----:B------:R-:W-:-:S02]  /*1370*/  IMAD R20, R5, R4, R7 ;  /* 0x0000000405147224 */ /* 0x000fc400078e0207 */
[----:B------:R-:W-:Y:S02]  /*1380*/  IMAD R21, R21, R14, R2 ;  /* 0x0000000e15157224 */ /* 0x000fe400078e0202 */
.L_x_18:
[----:B------:R-:W-:Y:S05]  /*1390*/  BRA.U UP3, `(.L_x_19) ;  /* 0x0000000103407547 */ /* 0x000fea000b800000 */
[----:B------:R-:W1:Y:S08]  /*13a0*/  LDC.64 R4, c[0x0][0xb10] ;  /* 0x0002c400ff047b82 */ /* 0x000e700000000a00 */
[----:B------:R-:W2:Y:S08]  /*13b0*/  LDC.64 R2, c[0x0][0xb18] ;  /* 0x0002c600ff027b82 */ /* 0x000eb00000000a00 */
[----:B------:R-:W3:Y:S08]  /*13c0*/  LDC R6, c[0x0][0xb20] ;  /* 0x0002c800ff067b82 */ /* 0x000ef00000000800 */
[----:B------:R-:W4:Y:S01]  /*13d0*/  LDC R12, c[0x0][0xb0c] ;  /* 0x0002c300ff0c7b82 */ /* 0x000f220000000800 */
[----:B-1----:R-:W-:-:S05]  /*13e0*/  IMAD.HI.U32 R4, R21, R4, RZ ;  /* 0x0000000415047227 */ /* 0x002fca00078e00ff */
[----:B------:R-:W-:Y:S01]  /*13f0*/  SHF.R.U32.HI R4, RZ, R5, R4 ;  /* 0x00000005ff047219 */ /* 0x000fe20000011604 */
[----:B--2---:R-:W-:Y:S01]  /*1400*/  IMAD.HI.U32 R3, R20, R3, RZ ;  /* 0x0000000314037227 */ /* 0x004fe200078e00ff */
[----:B------:R-:W-:-:S04]  /*1410*/  ISETP.NE.AND P0, PT, R2, 0x1, PT ;  /* 0x000000010200780c */ /* 0x000fc80003f05270 */
[----:B---3--:R-:W-:-:S04]  /*1420*/  SHF.R.U32.HI R3, RZ, R6, R3 ;  /* 0x00000006ff037219 */ /* 0x008fc80000011603 */
[----:B------:R-:W-:Y:S02]  /*1430*/  SEL R3, R20, R3, !P0 ;  /* 0x0000000314037207 */ /* 0x000fe40004000000 */
[----:B----4-:R-:W-:-:S04]  /*1440*/  ISETP.NE.AND P1, PT, R12, 0x1, PT ;  /* 0x000000010c00780c */ /* 0x010fc80003f25270 */
[----:B------:R-:W-:-:S05]  /*1450*/  SEL R6, R21, R4, !P1 ;  /* 0x0000000415067207 */ /* 0x000fca0004800000 */
[----:B------:R-:W-:Y:S02]  /*1460*/  IMAD.IADD R4, R3, 0x1, -R6 ;  /* 0x0000000103047824 */ /* 0x000fe400078e0a06 */
[----:B------:R-:W-:Y:S02]  /*1470*/  IMAD.IADD R3, R6, 0x1, -R3 ;  /* 0x0000000106037824 */ /* 0x000fe400078e0a03 */
[----:B------:R-:W-:Y:S02]  /*1480*/  IMAD R21, R4, R12, R21 ;  /* 0x0000000c04157224 */ /* 0x000fe400078e0215 */
[----:B------:R-:W-:Y:S02]  /*1490*/  IMAD R20, R3, R2, R20 ;  /* 0x0000000203147224 */ /* 0x000fe400078e0214 */
.L_x_19:
[----:B------:R-:W-:Y:S05]  /*14a0*/  BRA.U !UP1, `(.L_x_20) ;  /* 0x00000001090c7547 */ /* 0x000fea000b800000 */
[----:B------:R-:W-:Y:S01]  /*14b0*/  UCGABAR_WAIT ;  /* 0x0000000000007dc7 */ /* 0x000fe20008000000 */
[----:B------:R-:W-:Y:S01]  /*14c0*/  CCTL.IVALL ;  /* 0x00000000ff00798f */ /* 0x000fe20002000000 */
[----:B------:R-:W-:Y:S05]  /*14d0*/  BRA `(.L_x_21) ;  /* 0x0000000000047947 */ /* 0x000fea0003800000 */
.L_x_20:
[----:B------:R-:W-:Y:S06]  /*14e0*/  BAR.SYNC.DEFER_BLOCKING 0x0 ;  /* 0x0000000000007b1d */ /* 0x000fec0000010000 */
.L_x_21:
[----:B------:R-:W-:Y:S05]  /*14f0*/  BRA.U UP2, `(.L_x_22) ;  /* 0x0000001102e87547 */ /* 0x000fea000b800000 */
[----:B------:R-:W1:Y:S01]  /*1500*/  LDCU UR22, c[0x0][0x38c] ;  /* 0x00007180ff1677ac */ /* 0x000e620008000800 */
[----:B------:R-:W2:Y:S01]  /*1510*/  LDC R9, c[0x0][0x370] ;  /* 0x0000dc00ff097b82 */ /* 0x000ea20000000800 */
[----:B------:R-:W-:Y:S01]  /*1520*/  PLOP3.LUT P1, PT, PT, PT, UP5, 0x80, 0x8 ;  /* 0x000000000008781c */ /* 0x000fe20003f2f058 */
[----:B------:R-:W-:Y:S01]  /*1530*/  HFMA2 R12, -RZ, RZ, 0, 0 ;  /* 0x00000000ff0c7431 */ /* 0x000fe200000001ff */
[----:B------:R-:W-:Y:S01]  /*1540*/  UISETP.NE.AND UP1, UPT, UR10, URZ, UPT ;  /* 0x000000ff0a00728c */ /* 0x000fe2000bf25270 */
[----:B------:R-:W-:Y:S01]  /*1550*/  ISETP.NE.AND P4, PT, R10, RZ, P5 ;  /* 0x000000ff0a00720c */ /* 0x000fe20002f85270 */
[C---:B------:R-:W-:Y:S01]  /*1560*/  IMAD.SHL.U32 R16, R11.reuse, 0x80, RZ ;  /* 0x000000800b107824 */ /* 0x040fe200078e00ff */
[----:B------:R-:W-:Y:S01]  /*1570*/  LOP3.LUT R17, R11, 0x1, RZ, 0xc0, !PT ;  /* 0x000000010b117812 */ /* 0x000fe200078ec0ff */
[----:B------:R-:W-:Y:S01]  /*1580*/  IMAD.MOV.U32 R15, RZ, RZ, 0x1 ;  /* 0x00000001ff0f7424 */ /* 0x000fe200078e00ff */
[----:B------:R-:W3:Y:S01]  /*1590*/  LDC R0, c[0x0][0x374] ;  /* 0x0000dd00ff007b82 */ /* 0x000ee20000000800 */
[----:B------:R-:W-:Y:S01]  /*15a0*/  PLOP3.LUT P1, PT, P1, PT, PT, 0x8, 0x80 ;  /* 0x000000000080781c */ /* 0x000fe20000f2e170 */
[----:B------:R-:W-:Y:S01]  /*15b0*/  IMAD.MOV.U32 R14, RZ, RZ, RZ ;  /* 0x000000ffff0e7224 */ /* 0x000fe200078e00ff */
[----:B------:R-:W-:Y:S01]  /*15c0*/  MOV R8, 0x1 ;  /* 0x0000000100087802 */ /* 0x000fe20000000f00 */
[----:B------:R-:W-:Y:S01]  /*15d0*/  IMAD.MOV.U32 R10, RZ, RZ, RZ ;  /* 0x000000ffff0a7224 */ /* 0x000fe200078e00ff */
[----:B------:R-:W4:Y:S01]  /*15e0*/  LDCU.64 UR30, c[0x0][0x348] ;  /* 0x00006900ff1e77ac */ /* 0x000f220008000a00 */
[----:B-1----:R-:W-:-:S02]  /*15f0*/  UIADD3 UR4, UPT, UPT, UR22, 0x7f, URZ ;  /* 0x0000007f16047890 */ /* 0x002fc4000fffe0ff */
[----:B------:R-:W-:Y:S02]  /*1600*/  USEL UR14, UR14, 0x2, UP1 ;  /* 0x000000020e0e7887 */ /* 0x000fe40008800000 */
[----:B------:R-:W-:Y:S01]  /*1610*/  USHF.R.S32.HI UR29, URZ, 0x1f, UR4 ;  /* 0x0000001fff1d7899 */ /* 0x000fe20008011404 */
[----:B------:R-:W-:-:S03]  /*1620*/  UMOV UR15, URZ ;  /* 0x000000ff000f7c82 */ /* 0x000fc60008000000 */
[----:B------:R-:W-:Y:S02]  /*1630*/  ULEA.HI UR29, UR29, UR4, URZ, 0x7 ;  /* 0x000000041d1d7291 */ /* 0x000fe4000f8f38ff */
[----:B------:R-:W-:Y:S02]  /*1640*/  UIADD3 UR4, UPT, UPT, UR22, -0x1, URZ ;  /* 0xffffffff16047890 */ /* 0x000fe4000fffe0ff */
[----:B------:R-:W-:Y:S02]  /*1650*/  USHF.R.S32.HI UR29, URZ, 0x7, UR29 ;  /* 0x00000007ff1d7899 */ /* 0x000fe4000801141d */
[----:B------:R-:W-:Y:S02]  /*1660*/  UISETP.GE.U32.AND UP2, UPT, UR4, -0xff, UPT ;  /* 0xffffff010400788c */ /* 0x000fe4000bf46070 */
[----:B------:R-:W-:Y:S02]  /*1670*/  UISETP.LT.U32.AND UP0, UPT, UR29, 0x3, UPT ;  /* 0x000000031d00788c */ /* 0x000fe4000bf01070 */
[----:B------:R-:W-:-:S02]  /*1680*/  UIADD3 UR22, UPT, UPT, UR22, 0xfe, URZ ;  /* 0x000000fe16167890 */ /* 0x000fc4000fffe0ff */
[----:B------:R-:W-:-:S04]  /*1690*/  USEL UR23, UR29, 0x3, UP0 ;  /* 0x000000031d177887 */ /* 0x000fc80008000000 */
[----:B------:R-:W-:Y:S02]  /*16a0*/  UIADD3 UR13, UPT, UPT, UR23, -0x1, URZ ;  /* 0xffffffff170d7890 */ /* 0x000fe4000fffe0ff */
[----:B------:R-:W-:Y:S02]  /*16b0*/  @UP2 UIADD3 UR13, UPT, UPT, UR23, URZ, URZ ;  /* 0x000000ff170d2290 */ /* 0x000fe4000fffe0ff */
[----:B------:R-:W-:Y:S02]  /*16c0*/  UIADD3 UR21, UPT, UPT, UR29, -UR23, URZ ;  /* 0x800000171d157290 */ /* 0x000fe4000fffe0ff */
[----:B------:R-:W-:Y:S02]  /*16d0*/  UIADD3 UR7, UPT, UPT, UR13, 0x1, URZ ;  /* 0x000000010d077890 */ /* 0x000fe4000fffe0ff */
[----:B--2-4-:R-:W-:-:S12]  /*16e0*/  UIADD3 UR13, UPT, UPT, -UR13, URZ, URZ ;  /* 0x000000ff0d0d7290 */ /* 0x014fd8000fffe1ff */
.L_x_42:
[----:B------:R-:W-:Y:S01]  /*16f0*/  UISETP.NE.AND UP0, UPT, UR37, URZ, UPT ;  /* 0x000000ff2500728c */ /* 0x000fe2000bf05270 */
[----:B------:R-:W1:Y:S08]  /*1700*/  S2UR UR37, SR_CgaCtaId ;  /* 0x00000000002579c3 */ /* 0x000e700000008800 */
[----:B------:R-:W-:Y:S05]  /*1710*/  BRA.U UP0, `(.L_x_23) ;  /* 0x0000000100347547 */ /* 0x000fea000b800000 */
[----:B------:R-:W2:Y:S01]  /*1720*/  S2R R2, SR_CgaCtaId ;  /* 0x0000000000027919 */ /* 0x000ea20000008800 */
[----:B------:R-:W-:-:S04]  /*1730*/  MOV R3, 0x400 ;  /* 0x0000040000037802 */ /* 0x000fc80000000f00 */
[----:B--2---:R-:W-:Y:S02]  /*1740*/  LEA R3, R2, R3, 0x18 ;  /* 0x0000000302037211 */ /* 0x004fe400078ec0ff */
[----:B------:R-:W-:-:S03]  /*1750*/  SHF.L.U32 R2, R8, 0x1f, RZ ;  /* 0x0000001f08027819 */ /* 0x000fc600000006ff */
[----:B------:R-:W-:-:S04]  /*1760*/  IMAD R3, R10, 0x8, R3 ;  /* 0x000000080a037824 */ /* 0x000fc800078e0203 */
[----:B------:R-:W2:Y:S02]  /*1770*/  SYNCS.PHASECHK.TRANS64.TRYWAIT P0, [R3+URZ+0xc0], R2 ;  /* 0x0000c002030075a7 */ /* 0x000ea400080011ff */
[----:B--2---:R-:W-:Y:S05]  /*1780*/  @!P0 BRA `(.L_x_24) ;  /* 0x00000088006c8947 */ /* 0x004fea0003800000 */
.L_x_137:
[----:B------:R-:W-:Y:S01]  /*1790*/  VIADD R10, R10, 0x1 ;  /* 0x000000010a0a7836 */ /* 0x000fe20000000000 */
[----:B------:R2:W-:Y:S04]  /*17a0*/  SYNCS.ARRIVE.TRANS64.A1T0 RZ, [R3+URZ+0xb0], RZ ;  /* 0x0000b0ff03ff79a7 */ /* 0x0005e800081000ff */
[----:B------:R-:W-:-:S04]  /*17b0*/  ISETP.NE.AND P0, PT, R10, 0x2, PT ;  /* 0x000000020a00780c */ /* 0x000fc80003f05270 */
[----:B------:R-:W-:Y:S02]  /*17c0*/  SEL R10, R10, RZ, P0 ;  /* 0x000000ff0a0a7207 */ /* 0x000fe40000000000 */
[----:B--2---:R-:W-:-:S04]  /*17d0*/  SEL R3, RZ, 0x1, P0 ;  /* 0x00000001ff037807 */ /* 0x004fc80000000000 */
[----:B------:R-:W-:-:S07]  /*17e0*/  LOP3.LUT R8, R8, R3, RZ, 0x3c, !PT ;  /* 0x0000000308087212 */ /* 0x000fce00078e3cff */
.L_x_23:
[----:B------:R-:W-:Y:S01]  /*17f0*/  UMOV UR4, 0x400 ;  /* 0x0000040000047882 */ /* 0x000fe20000000000 */
[----:B------:R-:W-:Y:S01]  /*1800*/  LEA.HI R3, R21, R21, RZ, 0x1 ;  /* 0x0000001515037211 */ /* 0x000fe200078f08ff */
[----:B-1----:R-:W-:Y:S01]  /*1810*/  ULEA UR4, UR37, UR4, 0x18 ;  /* 0x0000000425047291 */ /* 0x002fe2000f8ec0ff */
[----:B------:R-:W-:Y:S01]  /*1820*/  SHF.L.U32 R2, R15, 0x1f, RZ ;  /* 0x0000001f0f027819 */ /* 0x000fe200000006ff */
[----:B------:R-:W-:Y:S01]  /*1830*/  IMAD R20, R20, 0x2, R17 ;  /* 0x0000000214147824 */ /* 0x000fe200078e0211 */
[----:B------:R-:W-:Y:S01]  /*1840*/  UISETP.GE.U32.AND UP0, UPT, UR22, 0xff, UPT ;  /* 0x000000ff1600788c */ /* 0x000fe2000bf06070 */
[----:B------:R-:W-:Y:S01]  /*1850*/  IMAD.SHL.U32 R3, R3, 0x80, RZ ;  /* 0x0000008003037824 */ /* 0x000fe200078e00ff */
[----:B------:R-:W-:Y:S01]  /*1860*/  ULEA UR5, UR15, UR4, 0x3 ;  /* 0x000000040f057291 */ /* 0x000fe2000f8e18ff */
[----:B------:R-:W-:Y:S01]  /*1870*/  R2UR UR35, R16 ;  /* 0x00000000102372ca */ /* 0x000fe200000e0000 */
[----:B------:R-:W-:Y:S01]  /*1880*/  UMOV UR38, URZ ;  /* 0x000000ff00267c82 */ /* 0x000fe20008000000 */
[----:B------:R-:W-:-:S02]  /*1890*/  R2UR UR19, R20 ;  /* 0x00000000141372ca */ /* 0x000fc400000e0000 */
[----:B------:R-:W-:-:S04]  /*18a0*/  LOP3.LUT R3, R3, 0xffffff00, RZ, 0xc0, !PT ;  /* 0xffffff0003037812 */ /* 0x000fc800078ec0ff */
[----:B------:R1:W2:Y:S01]  /*18b0*/  SYNCS.PHASECHK.TRANS64.TRYWAIT P0, [UR5+0x18], R2 ;  /* 0x00001802ff0075a7 */ /* 0x0002a20008001105 */
[----:B------:R-:W-:-:S06]  /*18c0*/  R2UR UR5, R3 ;  /* 0x00000000030572ca */ /* 0x000fcc00000e0000 */
[----:B------:R-:W-:-:S07]  /*18d0*/  UIMAD UR19, UR19, 0x60, URZ ;  /* 0x00000060131378a4 */ /* 0x000fce000f8e02ff */
[----:B------:R-:W-:Y:S01]  /*18e0*/  ULOP3.LUT UR35, UR5, 0x80, UR35, 0xf8, !UPT ;  /* 0x0000008005237892 */ /* 0x000fe2000f8ef823 */
[----:B------:R-:W-:Y:S11]  /*18f0*/  BRA.U !UP0, `(.L_x_25) ;  /* 0x0000000108f07547 */ /* 0x000ff6000b800000 */
[----:B------:R-:W-:Y:S01]  /*1900*/  UMOV UR39, UR13 ;  /* 0x0000000d00277c82 */ /* 0x000fe20008000000 */
[----:B------:R-:W-:Y:S01]  /*1910*/  UMOV UR6, UR15 ;  /* 0x0000000f00067c82 */ /* 0x000fe20008000000 */
[----:B------:R-:W-:-:S05]  /*1920*/  UMOV UR26, 0x40 ;  /* 0x00000040001a7882 */ /* 0x000fca0000000000 */
.L_x_31:
[----:B------:R-:W-:Y:S01]  /*1930*/  @P5 MOV R3, 0x1c000 ;  /* 0x0001c00000035802 */ /* 0x000fe20000000f00 */
[----:B------:R-:W-:Y:S01]  /*1940*/  ULEA UR33, UR6, UR4, 0x3 ;  /* 0x0000000406217291 */ /* 0x000fe2000f8e18ff */
[----:B-12---:R-:W-:Y:S11]  /*1950*/  @P0 BRA `(.L_x_26) ;  /* 0x00000000000c0947 */ /* 0x006ff60003800000 */
[----:B------:R-:W-:Y:S04]  /*1960*/  SHF.L.U32 R5, R15, 0x1f, RZ ;  /* 0x0000001f0f057819 */ /* 0x000fe800000006ff */
[----:B------:R-:W2:Y:S02]  /*1970*/  SYNCS.PHASECHK.TRANS64.TRYWAIT P0, [UR33+0x18], R5 ;  /* 0x00001805ff0075a7 */ /* 0x000ea40008001121 */
[----:B--2---:R-:W-:Y:S05]  /*1980*/  @!P0 BRA `(.L_x_27) ;  /* 0x0000008800008947 */ /* 0x004fea0003800000 */
.L_x_26:
[----:B------:R2:W-:Y:S01]  /*1990*/  @P5 SYNCS.ARRIVE.TRANS64 RZ, [UR33], R3 ;  /* 0x00000003ffff59a7 */ /* 0x0005e20008000021 */
[----:B------:R-:W-:Y:S02]  /*19a0*/  ULOP3.LUT UR5, UR14, 0x2, URZ, 0xfc, !UPT ;  /* 0x000000020e057892 */ /* 0x000fe4000f8efcff */
[----:B------:R-:W-:Y:S02]  /*19b0*/  UIADD3 UR39, UPT, UPT, UR39, 0x1, URZ ;  /* 0x0000000127277890 */ /* 0x000fe4000fffe0ff */
[----:B------:R-:W-:Y:S02]  /*19c0*/  UISETP.NE.AND UP0, UPT, UR5, 0x2, UPT ;  /* 0x000000020500788c */ /* 0x000fe4000bf05270 */
[----:B------:R-:W-:Y:S07]  /*19d0*/  UISETP.NE.AND UP2, UPT, UR39, 0x1, UPT ;  /* 0x000000012700788c */ /* 0x000fee000bf45270 */
[----:B------:R-:W-:Y:S05]  /*19e0*/  BRA.U UP0, `(.L_x_28) ;  /* 0x0000000100047547 */ /* 0x000fea000b800000 */
[----:B------:R-:W-:Y:S05]  /*19f0*/  BPT.TRAP 0x1 ;  /* 0x000000040000795c */ /* 0x000fea0000300000 */
.L_x_28:
[----:B------:R-:W-:Y:S04]  /*1a00*/  BSSY.RECONVERGENT B0, `(.L_x_29) ;  /* 0x0000003000007945 */ /* 0x000fe80003800200 */
[----:B------:R-:W-:Y:S05]  /*1a10*/  @!P4 BRA `(.L_x_30) ;  /* 0x000000000004c947 */ /* 0x000fea0003800000 */
[----:B------:R-:W-:Y:S05]  /*1a20*/  BPT.TRAP 0x1 ;  /* 0x000000040000795c */ /* 0x000fea0000300000 */
.L_x_30:
[----:B------:R-:W-:Y:S05]  /*1a30*/  BSYNC.RECONVERGENT B0 ;  /* 0x0000000000007941 */ /* 0x000fea0003800200 */
.L_x_29:
[----:B------:R-:W-:Y:S02]  /*1a40*/  UIADD3 UR15, UPT, UPT, UR6, 0x1, URZ ;  /* 0x00000001060f7890 */ /* 0x000fe4000fffe0ff */
[----:B------:R-:W-:Y:S02]  /*1a50*/  UIADD3 UR42, UP1, UPT, UR30, 0x80, URZ ;  /* 0x000000801e2a7890 */ /* 0x000fe4000ff3e0ff */
[----:B------:R-:W-:Y:S02]  /*1a60*/  UISETP.NE.AND UP0, UPT, UR15, 0x3, UPT ;  /* 0x000000030f00788c */ /* 0x000fe4000bf05270 */
[----:B------:R-:W-:Y:S02]  /*1a70*/  ULEA UR24, UR6, UR4, 0xf ;  /* 0x0000000406187291 */ /* 0x000fe4000f8e78ff */
[----:B------:R-:W-:Y:S02]  /*1a80*/  USEL UR9, URZ, 0x1, UP0 ;  /* 0x00000001ff097887 */ /* 0x000fe40008000000 */
[----:B------:R-:W-:Y:S02]  /*1a90*/  USEL UR15, UR15, URZ, UP0 ;  /* 0x000000ff0f0f7287 */ /* 0x000fe40008000000 */
[----:B------:R-:W-:Y:S02]  /*1aa0*/  ULOP3.LUT UR33, UR33, 0xfefffff8, URZ, 0xc0, !UPT ;  /* 0xfefffff821217892 */ /* 0x000fe4000f8ec0ff */
[----:B------:R-:W-:Y:S01]  /*1ab0*/  ULEA UR8, UR15, UR4, 0x3 ;  /* 0x000000040f087291 */ /* 0x000fe2000f8e18ff */
[----:B------:R-:W-:Y:S01]  /*1ac0*/  LOP3.LUT R15, R15, UR9, RZ, 0x3c, !PT ;  /* 0x000000090f0f7c12 */ /* 0x000fe2000f8e3cff */
[----:B------:R-:W-:Y:S02]  /*1ad0*/  UIADD3 UR34, UPT, UPT, UR26, -0x40, URZ ;  /* 0xffffffc01a227890 */ /* 0x000fe4000fffe0ff */
[----:B------:R-:W-:Y:S01]  /*1ae0*/  UIADD3.X UR43, UPT, UPT, URZ, UR31, URZ, UP1, !UPT ;  /* 0x0000001fff2b7290 */ /* 0x000fe20008ffe4ff */
[----:B-1----:R-:W-:Y:S01]  /*1af0*/  SHF.L.U32 R2, R15, 0x1f, RZ ;  /* 0x0000001f0f027819 */ /* 0x002fe200000006ff */
[----:B------:R-:W-:Y:S01]  /*1b00*/  UIADD3 UR32, UPT, UPT, UR24, 0xc800, URZ ;  /* 0x0000c80018207890 */ /* 0x000fe2000fffe0ff */
[----:B------:R-:W-:Y:S02]  /*1b10*/  UMOV UR44, 0x0 ;  /* 0x00000000002c7882 */ /* 0x000fe40000000000 */
[----:B------:R4:W1:Y:S01]  /*1b20*/  SYNCS.PHASECHK.TRANS64.TRYWAIT P0, [UR8+0x18], R2 ;  /* 0x00001802ff0075a7 */ /* 0x0008620008001108 */
[----:B------:R-:W-:Y:S01]  /*1b30*/  UMOV UR45, 0x10000000 ;  /* 0x10000000002d7882 */ /* 0x000fe20000000000 */
[----:B------:R-:W-:Y:S02]  /*1b40*/  UIADD3 UR24, UPT, UPT, UR24, 0x10800, URZ ;  /* 0x0001080018187890 */ /* 0x000fe4000fffe0ff */
[----:B------:R-:W-:Y:S02]  /*1b50*/  UIADD3 UR40, UP0, UPT, UR30, 0x180, URZ ;  /* 0x000001801e287890 */ /* 0x000fe4000ff1e0ff */
[----:B------:R-:W-:Y:S01]  /*1b60*/  UTMALDG.3D.2CTA [UR32], [UR42], desc[UR44] ;  /* 0x00002c202a0075b4 */ /* 0x000fe20008211000 */
[----:B------:R-:W-:Y:S01]  /*1b70*/  UIMAD UR5, UR6, 0x6000, UR4 ;  /* 0x00006000060578a4 */ /* 0x000fe2000f8e0204 */
[----:B------:R-:W-:Y:S01]  /*1b80*/  UMOV UR27, UR35 ;  /* 0x00000023001b7c82 */ /* 0x000fe20008000000 */
[----:B------:R-:W-:Y:S01]  /*1b90*/  UMOV UR28, UR36 ;  /* 0x00000024001c7c82 */ /* 0x000fe20008000000 */
[----:B------:R-:W-:Y:S01]  /*1ba0*/  UMOV UR25, UR33 ;  /* 0x0000002100197c82 */ /* 0x000fe20008000000 */
[----:B------:R-:W-:Y:S01]  /*1bb0*/  UIADD3.X UR41, UPT, UPT, URZ, UR31, URZ, UP0, !UPT ;  /* 0x0000001fff297290 */ /* 0x000fe200087fe4ff */
[----:B------:R2:W-:Y:S01]  /*1bc0*/  UTMALDG.3D.2CTA [UR24], [UR42], desc[UR44] ;  /* 0x00002c182a0075b4 */ /* 0x0005e20008211000 */
[----:B------:R-:W-:Y:S01]  /*1bd0*/  UIADD3 UR16, UPT, UPT, UR5, 0x24800, URZ ;  /* 0x0002480005107890 */ /* 0x000fe2000fffe0ff */
[----:B------:R-:W-:Y:S01]  /*1be0*/  UMOV UR20, UR36 ;  /* 0x0000002400147c82 */ /* 0x000fe20008000000 */
[----:B------:R-:W-:Y:S01]  /*1bf0*/  UMOV UR17, UR33 ;  /* 0x0000002100117c82 */ /* 0x000fe20008000000 */
[----:B------:R-:W-:Y:S01]  /*1c00*/  UMOV UR18, UR34 ;  /* 0x0000002200127c82 */ /* 0x000fe20008000000 */
[----:B------:R-:W-:Y:S01]  /*1c10*/  UIADD3 UR8, UPT, UPT, UR5, 0x27800, URZ ;  /* 0x0002780005087890 */ /* 0x000fe2000fffe0ff */
[----:B------:R-:W-:Y:S01]  /*1c20*/  UMOV UR10, UR26 ;  /* 0x0000001a000a7c82 */ /* 0x000fe20008000000 */
[----:B------:R-:W-:Y:S03]  /*1c30*/  UMOV UR11, UR19 ;  /* 0x00000013000b7c82 */ /* 0x000fe60008000000 */
[----:B------:R4:W-:Y:S01]  /*1c40*/  UTMALDG.3D.2CTA [UR16], [UR40], desc[UR44] ;  /* 0x00002c10280075b4 */ /* 0x0009e20008211000 */
[----:B------:R-:W-:Y:S01]  /*1c50*/  UMOV UR12, UR36 ;  /* 0x00000024000c7c82 */ /* 0x000fe20008000000 */
[----:B------:R-:W-:Y:S01]  /*1c60*/  UMOV UR9, UR33 ;  /* 0x0000002100097c82 */ /* 0x000fe20008000000 */
[----:B------:R-:W-:Y:S01]  /*1c70*/  UMOV UR38, UR7 ;  /* 0x0000000700267c82 */ /* 0x000fe20008000000 */
[----:B------:R-:W-:Y:S01]  /*1c80*/  UMOV UR6, UR15 ;  /* 0x0000000f00067c82 */ /* 0x000fe20008000000 */
[----:B------:R4:W-:Y:S01]  /*1c90*/  UTMALDG.3D.2CTA [UR8], [UR40], desc[UR44] ;  /* 0x00002c08280075b4 */ /* 0x0009e20008211000 */
[----:B--2---:R-:W-:Y:S01]  /*1ca0*/  UIADD3 UR26, UPT, UPT, UR26, 0x80, URZ ;  /* 0x000000801a1a7890 */ /* 0x004fe2000fffe0ff */
[----:B----4-:R-:W-:Y:S11]  /*1cb0*/  BRA.U UP2, `(.L_x_31) ;  /* 0xfffffffd021c7547 */ /* 0x010ff6000b83ffff */
.L_x_25:
[----:B------:R-:W-:Y:S01]  /*1cc0*/  ULEA UR5, UR15, UR4, 0x3 ;  /* 0x000000040f057291 */ /* 0x000fe2000f8e18ff */
[----:B-1----:R-:W-:Y:S01]  /*1cd0*/  SHF.L.U32 R2, R15, 0x1f, RZ ;  /* 0x0000001f0f027819 */ /* 0x002fe200000006ff */
[----:B------:R-:W-:Y:S01]  /*1ce0*/  @!P1 SYNCS.ARRIVE.TRANS64.A1T0 RZ, [UR4+0x68], RZ ;  /* 0x000068ffffff99a7 */ /* 0x000fe20008100004 */
[----:B------:R-:W-:-:S06]  /*1cf0*/  UISETP.GT.AND UP0, UPT, UR29, UR23, UPT ;  /* 0x000000171d00728c */ /* 0x000fcc000bf04270 */
[----:B--2---:R1:W2:Y:S03]  /*1d00*/  SYNCS.PHASECHK.TRANS64.TRYWAIT P0, [UR5+0x18], R2 ;  /* 0x00001802ff0075a7 */ /* 0x0042a60008001105 */
[----:B------:R-:W-:Y:S05]  /*1d10*/  BRA.U !UP0, `(.L_x_32) ;  /* 0x0000000108e87547 */ /* 0x000fea000b800000 */
[----:B------:R-:W-:Y:S01]  /*1d20*/  UIADD3 UR39, UPT, UPT, UR21, UR38, URZ ;  /* 0x0000002615277290 */ /* 0x000fe2000fffe0ff */
[----:B------:R-:W-:-:S11]  /*1d30*/  UMOV UR6, UR15 ;  /* 0x0000000f00067c82 */ /* 0x000fd60008000000 */
.L_x_38:
[----:B--2---:R-:W-:Y:S01]  /*1d40*/  @P5 MOV R3, 0x1c000 ;  /* 0x0001c00000035802 */ /* 0x004fe20000000f00 */
[----:B------:R-:W-:Y:S01]  /*1d50*/  ULEA UR33, UR6, UR4, 0x3 ;  /* 0x0000000406217291 */ /* 0x000fe2000f8e18ff */
[----:B-12---:R-:W-:Y:S11]  /*1d60*/  @P0 BRA `(.L_x_33) ;  /* 0x00000000000c0947 */ /* 0x006ff60003800000 */
[----:B------:R-:W-:Y:S04]  /*1d70*/  SHF.L.U32 R5, R15, 0x1f, RZ ;  /* 0x0000001f0f057819 */ /* 0x000fe800000006ff */
[----:B------:R-:W2:Y:S02]  /*1d80*/  SYNCS.PHASECHK.TRANS64.TRYWAIT P0, [UR33+0x18], R5 ;  /* 0x00001805ff0075a7 */ /* 0x000ea40008001121 */
[----:B--2---:R-:W-:Y:S05]  /*1d90*/  @!P0 BRA `(.L_x_34) ;  /* 0x0000008400148947 */ /* 0x004fea0003800000 */
.L_x_33:
[----:B------:R2:W-:Y:S01]  /*1da0*/  @P5 SYNCS.ARRIVE.TRANS64 RZ, [UR33], R3 ;  /* 0x00000003ffff59a7 */ /* 0x0005e20008000021 */
[----:B------:R-:W-:Y:S04]  /*1db0*/  ULOP3.LUT UR5, UR14, 0x2, URZ, 0xfc, !UPT ;  /* 0x000000020e057892 */ /* 0x000fe8000f8efcff */
[----:B------:R-:W-:Y:S09]  /*1dc0*/  UISETP.NE.AND UP0, UPT, UR5, 0x2, UPT ;  /* 0x000000020500788c */ /* 0x000ff2000bf05270 */
[----:B------:R-:W-:Y:S05]  /*1dd0*/  BRA.U UP0, `(.L_x_35) ;  /* 0x0000000100047547 */ /* 0x000fea000b800000 */
[----:B------:R-:W-:Y:S05]  /*1de0*/  BPT.TRAP 0x1 ;  /* 0x000000040000795c */ /* 0x000fea0000300000 */
.L_x_35:
[----:B------:R-:W-:Y:S04]  /*1df0*/  BSSY.RECONVERGENT B0, `(.L_x_36) ;  /* 0x0000003000007945 */ /* 0x000fe80003800200 */
[----:B------:R-:W-:Y:S05]  /*1e00*/  @!P4 BRA `(.L_x_37) ;  /* 0x000000000004c947 */ /* 0x000fea0003800000 */
[----:B------:R-:W-:Y:S05]  /*1e10*/  BPT.TRAP 0x1 ;  /* 0x000000040000795c */ /* 0x000fea0000300000 */
.L_x_37:
[----:B------:R-:W-:Y:S05]  /*1e20*/  BSYNC.RECONVERGENT B0 ;  /* 0x0000000000007941 */ /* 0x000fea0003800200 */
.L_x_36:
[----:B------:R-:W-:Y:S02]  /*1e30*/  UIADD3 UR15, UPT, UPT, UR6, 0x1, URZ ;  /* 0x00000001060f7890 */ /* 0x000fe4000fffe0ff */
[----:B------:R-:W-:Y:S02]  /*1e40*/  UIADD3 UR44, UP1, UPT, UR30, 0x80, URZ ;  /* 0x000000801e2c7890 */ /* 0x000fe4000ff3e0ff */
[----:B------:R-:W-:Y:S02]  /*1e50*/  UISETP.NE.AND UP0, UPT, UR15, 0x3, UPT ;  /* 0x000000030f00788c */ /* 0x000fe4000bf05270 */
[----:B------:R-:W-:Y:S02]  /*1e60*/  ULEA UR24, UR6, UR4, 0xf ;  /* 0x0000000406187291 */ /* 0x000fe4000f8e78ff */
[----:B------:R-:W-:Y:S02]  /*1e70*/  USEL UR9, URZ, 0x1, UP0 ;  /* 0x00000001ff097887 */ /* 0x000fe40008000000 */
[----:B------:R-:W-:Y:S02]  /*1e80*/  USEL UR15, UR15, URZ, UP0 ;  /* 0x000000ff0f0f7287 */ /* 0x000fe40008000000 */
[----:B------:R-:W-:Y:S02]  /*1e90*/  USHF.L.U32 UR34, UR38, 0x7, URZ ;  /* 0x0000000726227899 */ /* 0x000fe400080006ff */
[----:B------:R-:W-:Y:S01]  /*1ea0*/  ULEA UR8, UR15, UR4, 0x3 ;  /* 0x000000040f087291 */ /* 0x000fe2000f8e18ff */
[----:B------:R-:W-:Y:S01]  /*1eb0*/  LOP3.LUT R15, R15, UR9, RZ, 0x3c, !PT ;  /* 0x000000090f0f7c12 */ /* 0x000fe2000f8e3cff */
[----:B------:R-:W-:Y:S02]  /*1ec0*/  ULOP3.LUT UR33, UR33, 0xfefffff8, URZ, 0xc0, !UPT ;  /* 0xfefffff821217892 */ /* 0x000fe4000f8ec0ff */
[----:B------:R-:W-:Y:S01]  /*1ed0*/  UIADD3.X UR45, UPT, UPT, URZ, UR31, URZ, UP1, !UPT ;  /* 0x0000001fff2d7290 */ /* 0x000fe20008ffe4ff */
[----:B-1----:R-:W-:Y:S01]  /*1ee0*/  SHF.L.U32 R2, R15, 0x1f, RZ ;  /* 0x0000001f0f027819 */ /* 0x002fe200000006ff */
[----:B------:R-:W-:Y:S01]  /*1ef0*/  UIADD3 UR32, UPT, UPT, UR24, 0xc800, URZ ;  /* 0x0000c80018207890 */ /* 0x000fe2000fffe0ff */
[----:B------:R-:W-:Y:S02]  /*1f00*/  UMOV UR42, 0x0 ;  /* 0x00000000002a7882 */ /* 0x000fe40000000000 */
[----:B------:R4:W1:Y:S01]  /*1f10*/  SYNCS.PHASECHK.TRANS64.TRYWAIT P0, [UR8+0x18], R2 ;  /* 0x00001802ff0075a7 */ /* 0x0008620008001108 */
[----:B------:R-:W-:Y:S01]  /*1f20*/  UMOV UR43, 0x10000000 ;  /* 0x10000000002b7882 */ /* 0x000fe20000000000 */
[----:B------:R-:W-:Y:S02]  /*1f30*/  UIADD3 UR26, UPT, UPT, UR34, 0x40, URZ ;  /* 0x00000040221a7890 */ /* 0x000fe4000fffe0ff */
[----:B------:R-:W-:Y:S02]  /*1f40*/  UIADD3 UR24, UPT, UPT, UR24, 0x10800, URZ ;  /* 0x0001080018187890 */ /* 0x000fe4000fffe0ff */
[----:B------:R4:W-:Y:S01]  /*1f50*/  UTMALDG.3D.2CTA [UR32], [UR44], desc[UR42] ;  /* 0x00002a202c0075b4 */ /* 0x0009e20008211000 */
[----:B------:R-:W-:Y:S02]  /*1f60*/  UIADD3 UR40, UP0, UPT, UR30, 0x180, URZ ;  /* 0x000001801e287890 */ /* 0x000fe4000ff1e0ff */
        /* <DEDUP_REMOVED lines=16> */
[----:B------:R-:W-:Y:S01]  /*2070*/  UIADD3 UR38, UPT, UPT, UR38, 0x1, URZ ;  /* 0x0000000126267890 */ /* 0x000fe2000fffe0ff */
[----:B------:R-:W-:Y:S03]  /*2080*/  UMOV UR6, UR15 ;  /* 0x0000000f00067c82 */ /* 0x000fe60008000000 */
[----:B------:R-:W-:Y:S01]  /*2090*/  UISETP.NE.AND UP0, UPT, UR38, UR39, UPT ;  /* 0x000000272600728c */ /* 0x000fe2000bf05270 */
[----:B------:R4:W-:Y:S08]  /*20a0*/  UTMALDG.3D.2CTA [UR8], [UR40], desc[UR42] ;  /* 0x00002a08280075b4 */ /* 0x0009f00008211000 */
[----:B----4-:R-:W-:Y:S05]  /*20b0*/  BRA.U UP0, `(.L_x_38) ;  /* 0xfffffffd00207547 */ /* 0x010fea000b83ffff */
.L_x_32:
[----:B-1----:R-:W-:Y:S01]  /*20c0*/  LEA R2, R14, UR4, 0x3 ;  /* 0x000000040e027c11 */ /* 0x002fe2000f8e18ff */
[----:B------:R-:W-:Y:S01]  /*20d0*/  NOP ;  /* 0x0000000000007918 */ /* 0x000fe20000000000 */
[----:B--2---:R-:W-:Y:S02]  /*20e0*/  SHF.L.U32 R3, R12, 0x1f, RZ ;  /* 0x0000001f0c037819 */ /* 0x004fe400000006ff */
[----:B------:R-:W-:Y:S02]  /*20f0*/  LEA R4, R14, UR4, 0x4 ;  /* 0x000000040e047c11 */ /* 0x000fe4000f8e20ff */
[----:B------:R-:W1:Y:S02]  /*2100*/  SYNCS.PHASECHK.TRANS64.TRYWAIT P0, [R2+URZ+0x70], R3 ;  /* 0x00007003020075a7 */ /* 0x000e6400080011ff */
[----:B-1----:R-:W-:Y:S05]  /*2110*/  @!P0 BRA `(.L_x_39) ;  /* 0x00000080004c8947 */ /* 0x002fea0003800000 */
.L_x_140:
[----:B------:R-:W2:Y:S01]  /*2120*/  LDS.128 R4, [R4+0xe0] ;  /* 0x0000e00004047984 */ /* 0x000ea20000000c00 */
[----:B------:R-:W-:Y:S01]  /*2130*/  ISETP.GE.AND P0, PT, R72, 0x1, PT ;  /* 0x000000014800780c */ /* 0x000fe20003f06270 */
[----:B-1----:R-:W-:Y:S01]  /*2140*/  VIADD R2, R2, 0x80 ;  /* 0x0000008002027836 */ /* 0x002fe20000000000 */
[----:B------:R-:W-:Y:S01]  /*2150*/  @!PT LDS RZ, [RZ] ;  /* 0x00000000fffff984 */ /* 0x000fe20000000800 */
[----:B------:R-:W-:Y:S01]  /*2160*/  @!PT LDS RZ, [RZ] ;  /* 0x00000000fffff984 */ /* 0x000fe20000000800 */
[----:B------:R-:W-:Y:S01]  /*2170*/  @!PT LDS RZ, [RZ] ;  /* 0x00000000fffff984 */ /* 0x000fe20000000800 */
[----:B------:R-:W-:Y:S01]  /*2180*/  @!PT LDS RZ, [RZ] ;  /* 0x00000000fffff984 */ /* 0x000fe20000000800 */
[----:B------:R1:W-:Y:S06]  /*2190*/  MEMBAR.ALL.CTA ;  /* 0x0000000000007992 */ /* 0x0003ec0000008000 */
[----:B-1----:R-:W1:Y:S01]  /*21a0*/  FENCE.VIEW.ASYNC.S ;  /* 0x00000000000073c6 */ /* 0x002e620000000000 */
[----:B------:R-:W-:-:S04]  /*21b0*/  PRMT R2, RZ, 0x654, R2 ;  /* 0x00000654ff027816 */ /* 0x000fc80000000002 */
[----:B-1----:R1:W-:Y:S01]  /*21c0*/  SYNCS.ARRIVE.TRANS64.RED.A1T0 RZ, [R2+URZ], RZ ;  /* 0x000000ff02ff79a7 */ /* 0x0023e200081004ff */
[----:B--2---:R-:W-:-:S13]  /*21d0*/  LOP3.LUT P2, RZ, R6, 0x1, RZ, 0xc0, !PT ;  /* 0x0000000106ff7812 */ /* 0x004fda000784c0ff */
[----:B------:R-:W-:Y:S01]  /*21e0*/  @P2 SHF.R.U32.HI R3, RZ, 0x10, R5 ;  /* 0x00000010ff032819 */ /* 0x000fe20000011605 */
[----:B------:R-:W-:Y:S01]  /*21f0*/  VOTEU.ANY UP0, P2 ;  /* 0x0000000000ff7886 */ /* 0x000fe20001000100 */
[----:B------:R-:W-:Y:S02]  /*2200*/  @P2 MOV R13, R4 ;  /* 0x00000004000d2202 */ /* 0x000fe40000000f00 */
[----:B------:R-:W-:Y:S02]  /*2210*/  @P2 R2UR.BROADCAST UR5, R3 ;  /* 0x00000000030522ca */ /* 0x000fe400008e0000 */
[----:B------:R-:W-:-:S11]  /*2220*/  @P2 LOP3.LUT R11, R5, 0xffff, RZ, 0xc0, !PT ;  /* 0x0000ffff050b2812 */ /* 0x000fd600078ec0ff */
[----:B------:R-:W-:Y:S01]  /*2230*/  @UP0 UMOV UR36, UR5 ;  /* 0x0000000500240c82 */ /* 0x000fe20008000000 */
[----:B-1----:R-:W-:Y:S05]  /*2240*/  @!P0 BRA `(.L_x_40) ;  /* 0x0000000000b88947 */ /* 0x002fea0003800000 */
[----:B------:R-:W3:Y:S01]  /*2250*/  LDC.64 R4, c[0x0][0xb18] ;  /* 0x0002c600ff047b82 */ /* 0x000ee20000000a00 */
[----:B------:R-:W-:-:S07]  /*2260*/  ISETP.NE.AND P3, PT, R72, 0x1, PT ;  /* 0x000000014800780c */ /* 0x000fce0003f65270 */
[----:B------:R-:W1:Y:S08]  /*2270*/  LDC.64 R6, c[0x0][0xb10] ;  /* 0x0002c400ff067b82 */ /* 0x000e700000000a00 */
[----:B------:R-:W2:Y:S08]  /*2280*/  LDC R18, c[0x0][0xb20] ;  /* 0x0002c800ff127b82 */ /* 0x000eb00000000800 */
[----:B------:R-:W4:Y:S01]  /*2290*/  LDC R20, c[0x0][0xb0c] ;  /* 0x0002c300ff147b82 */ /* 0x000f220000000800 */
[----:B---3--:R-:W-:Y:S01]  /*22a0*/  IMAD.HI.U32 R19, R0, R5, RZ ;  /* 0x0000000500137227 */ /* 0x008fe200078e00ff */
[----:B------:R-:W-:-:S03]  /*22b0*/  ISETP.NE.AND P0, PT, R4, 0x1, PT ;  /* 0x000000010400780c */ /* 0x000fc60003f05270 */
[----:B------:R-:W-:-:S03]  /*22c0*/  IMAD.HI.U32 R5, R11, R5, RZ ;  /* 0x000000050b057227 */ /* 0x000fc600078e00ff */
[----:B------:R-:W3:Y:S01]  /*22d0*/  LDC.64 R2, c[0x0][0xb28] ;  /* 0x0002ca00ff027b82 */ /* 0x000ee20000000a00 */
[----:B-1----:R-:W-:-:S04]  /*22e0*/  IMAD.HI.U32 R22, R9, R6, RZ ;  /* 0x0000000609167227 */ /* 0x002fc800078e00ff */
[----:B------:R-:W-:Y:S01]  /*22f0*/  IMAD.HI.U32 R24, R13, R6, RZ ;  /* 0x000000060d187227 */ /* 0x000fe200078e00ff */
[----:B------:R-:W-:Y:S02]  /*2300*/  SHF.R.U32.HI R22, RZ, R7, R22 ;  /* 0x00000007ff167219 */ /* 0x000fe40000011616 */
[-C--:B--2---:R-:W-:Y:S02]  /*2310*/  SHF.R.U32.HI R19, RZ, R18.reuse, R19 ;  /* 0x00000012ff137219 */ /* 0x084fe40000011613 */
[----:B------:R-:W-:Y:S02]  /*2320*/  SHF.R.U32.HI R18, RZ, R18, R5 ;  /* 0x00000012ff127219 */ /* 0x000fe40000011605 */
[----:B------:R-:W-:Y:S02]  /*2330*/  SEL R19, R0, R19, !P0 ;  /* 0x0000001300137207 */ /* 0x000fe40004000000 */
[----:B------:R-:W-:Y:S02]  /*2340*/  SHF.R.U32.HI R24, RZ, R7, R24 ;  /* 0x00000007ff187219 */ /* 0x000fe40000011618 */
[----:B----4-:R-:W-:-:S02]  /*2350*/  ISETP.NE.AND P1, PT, R20, 0x1, PT ;  /* 0x000000011400780c */ /* 0x010fc40003f25270 */
[----:B------:R-:W-:Y:S02]  /*2360*/  SEL R5, R11, R18, !P0 ;  /* 0x000000120b057207 */ /* 0x000fe40004000000 */
[----:B------:R-:W-:Y:S02]  /*2370*/  SEL R21, R9, R22, !P1 ;  /* 0x0000001609157207 */ /* 0x000fe40004800000 */
[----:B------:R-:W-:Y:S01]  /*2380*/  SEL R7, R13, R24, !P1 ;  /* 0x000000180d077207 */ /* 0x000fe20004800000 */
[----:B---3--:R-:W-:-:S04]  /*2390*/  IMAD.HI.U32 R22, R19, R2, RZ ;  /* 0x0000000213167227 */ /* 0x008fc800078e00ff */
[----:B------:R-:W-:Y:S01]  /*23a0*/  IMAD.HI.U32 R6, R21, R2, RZ ;  /* 0x0000000215067227 */ /* 0x000fe200078e00ff */
[----:B------:R-:W-:-:S04]  /*23b0*/  @P3 SHF.R.U32.HI R19, RZ, R3, R22 ;  /* 0x00000003ff133219 */ /* 0x000fc80000011616 */
        /* <DEDUP_REMOVED lines=8> */
[----:B------:R-:W-:-:S04]  /*2440*/  @!P0 IMAD.HI.U32 R18, R7, R2, RZ ;  /* 0x0000000207128227 */ /* 0x000fc800078e00ff */
[----:B------:R-:W-:Y:S01]  /*2450*/  IMAD.MOV R2, RZ, RZ, -R6 ;  /* 0x000000ffff027224 */ /* 0x000fe200078e0a06 */
[----:B------:R-:W-:-:S03]  /*2460*/  @!P0 SHF.R.U32.HI R18, RZ, R3, R18 ;  /* 0x00000003ff128219 */ /* 0x000fc60000011612 */
[----:B------:R-:W-:Y:S01]  /*2470*/  IMAD R2, R72, R2, R5 ;  /* 0x0000000248027224 */ /* 0x000fe200078e0205 */
[----:B------:R-:W-:Y:S02]  /*2480*/  @!P0 SEL R3, R7, R18, !P3 ;  /* 0x0000001207038207 */ /* 0x000fe40005800000 */
[----:B------:R-:W-:-:S03]  /*2490*/  IADD3 R18, PT, PT, -R5, RZ, RZ ;  /* 0x000000ff05127210 */ /* 0x000fc60007ffe1ff */
[--C-:B------:R-:W-:Y:S02]  /*24a0*/  @!P0 IMAD.IADD R6, R6, 0x1, -R3.reuse ;  /* 0x0000000106068824 */ /* 0x100fe400078e0a03 */
[----:B------:R-:W-:Y:S01]  /*24b0*/  @!P0 IMAD R3, R2, R21, R3 ;  /* 0x0000001502038224 */ /* 0x000fe200078e0203 */
[----:B------:R-:W-:Y:S01]  /*24c0*/  IADD3 R2, PT, PT, -R7, RZ, RZ ;  /* 0x000000ff07027210 */ /* 0x000fe20007ffe1ff */
[----:B------:R-:W-:Y:S02]  /*24d0*/  @!P0 IMAD R5, R72, R6, R7 ;  /* 0x0000000648058224 */ /* 0x000fe400078e0207 */
[----:B------:R-:W-:Y:S02]  /*24e0*/  IMAD R11, R4, R18, R11 ;  /* 0x00000012040b7224 */ /* 0x000fe400078e020b */
[----:B------:R-:W-:Y:S02]  /*24f0*/  @!P0 IMAD.MOV.U32 R7, RZ, RZ, R3 ;  /* 0x000000ffff078224 */ /* 0x000fe400078e0003 */
[----:B------:R-:W-:-:S02]  /*2500*/  IMAD R2, R20, R2, R13 ;  /* 0x0000000214027224 */ /* 0x000fc400078e020d */
[----:B------:R-:W-:Y:S02]  /*2510*/  IMAD R11, R5, R4, R11 ;  /* 0x00000004050b7224 */ /* 0x000fe400078e020b */
[----:B------:R-:W-:Y:S02]  /*2520*/  IMAD R13, R7, R20, R2 ;  /* 0x00000014070d7224 */ /* 0x000fe400078e0202 */
.L_x_40:
[----:B------:R-:W1:Y:S02]  /*2530*/  LDCU UR5, c[0x0][0xb30] ;  /* 0x00016600ff0577ac */ /* 0x000e640008000800 */
[----:B-1----:R-:W-:-:S09]  /*2540*/  UISETP.NE.AND UP0, UPT, UR5, 0x1, UPT ;  /* 0x000000010500788c */ /* 0x002fd2000bf05270 */
[----:B------:R-:W-:Y:S05]  /*2550*/  BRA.U UP0, `(.L_x_41) ;  /* 0x0000000100407547 */ /* 0x000fea000b800000 */
[----:B------:R-:W1:Y:S08]  /*2560*/  LDC.64 R4, c[0x0][0xb10] ;  /* 0x0002c400ff047b82 */ /* 0x000e700000000a00 */
[----:B------:R-:W2:Y:S08]  /*2570*/  LDC.64 R2, c[0x0][0xb18] ;  /* 0x0002c600ff027b82 */ /* 0x000eb00000000a00 */
[----:B------:R-:W4:Y:S08]  /*2580*/  LDC R6, c[0x0][0xb20] ;  /* 0x0002c800ff067b82 */ /* 0x000f300000000800 */
[----:B------:R-:W3:Y:S01]  /*2590*/  LDC R18, c[0x0][0xb0c] ;  /* 0x0002c300ff127b82 */ /* 0x000ee20000000800 */
[----:B-1----:R-:W-:-:S05]  /*25a0*/  IMAD.HI.U32 R4, R13, R4, RZ ;  /* 0x000000040d047227 */ /* 0x002fca00078e00ff */
[----:B------:R-:W-:Y:S01]  /*25b0*/  SHF.R.U32.HI R4, RZ, R5, R4 ;  /* 0x00000005ff047219 */ /* 0x000fe20000011604 */
[----:B--2---:R-:W-:Y:S01]  /*25c0*/  IMAD.HI.U32 R3, R11, R3, RZ ;  /* 0x000000030b037227 */ /* 0x004fe200078e00ff */
[----:B------:R-:W-:-:S04]  /*25d0*/  ISETP.NE.AND P0, PT, R2, 0x1, PT ;  /* 0x000000010200780c */ /* 0x000fc80003f05270 */
[----:B----4-:R-:W-:-:S04]  /*25e0*/  SHF.R.U32.HI R6, RZ, R6, R3 ;  /* 0x00000006ff067219 */ /* 0x010fc80000011603 */
[----:B------:R-:W-:Y:S02]  /*25f0*/  SEL R3, R11, R6, !P0 ;  /* 0x000000060b037207 */ /* 0x000fe40004000000 */
[----:B---3--:R-:W-:-:S04]  /*2600*/  ISETP.NE.AND P1, PT, R18, 0x1, PT ;  /* 0x000000011200780c */ /* 0x008fc80003f25270 */
[----:B------:R-:W-:-:S05]  /*2610*/  SEL R4, R13, R4, !P1 ;  /* 0x000000040d047207 */ /* 0x000fca0004800000 */
[----:B------:R-:W-:Y:S02]  /*2620*/  IMAD.IADD R5, R3, 0x1, -R4 ;  /* 0x0000000103057824 */ /* 0x000fe400078e0a04 */
[----:B------:R-:W-:Y:S02]  /*2630*/  IMAD.IADD R3, R4, 0x1, -R3 ;  /* 0x0000000104037824 */ /* 0x000fe400078e0a03 */
[----:B------:R-:W-:Y:S02]  /*2640*/  IMAD R13, R5, R18, R13 ;  /* 0x00000012050d7224 */ /* 0x000fe400078e020d */
[----:B------:R-:W-:-:S07]  /*2650*/  IMAD R11, R3, R2, R11 ;  /* 0x00000002030b7224 */ /* 0x000fce00078e020b */
.L_x_41:
[----:B------:R-:W-:Y:S01]  /*2660*/  VIADD R14, R14, 0x1 ;  /* 0x000000010e0e7836 */ /* 0x000fe20000000000 */
[----:B------:R-:W-:Y:S01]  /*2670*/  PLOP3.LUT P1, PT, PT, PT, PT, 0x80, 0x8 ;  /* 0x000000000008781c */ /* 0x000fe20003f2f070 */
[----:B------:R-:W-:Y:S02]  /*2680*/  IMAD.IADD R21, R13, 0x1, R156 ;  /* 0x000000010d157824 */ /* 0x000fe400078e029c */
[----:B------:R-:W-:Y:S01]  /*2690*/  IMAD.IADD R20, R11, 0x1, R154 ;  /* 0x000000010b147824 */ /* 0x000fe200078e029a */
[----:B------:R-:W-:-:S04]  /*26a0*/  ISETP.NE.AND P0, PT, R14, 0x2, PT ;  /* 0x000000020e00780c */ /* 0x000fc80003f05270 */
[----:B------:R-:W-:Y:S02]  /*26b0*/  SEL R3, RZ, 0x1, P0 ;  /* 0x00000001ff037807 */ /* 0x000fe40000000000 */
[----:B------:R-:W-:Y:S02]  /*26c0*/  SEL R14, R14, RZ, P0 ;  /* 0x000000ff0e0e7207 */ /* 0x000fe40000000000 */
[----:B------:R-:W-:Y:S01]  /*26d0*/  LOP3.LUT R12, R12, R3, RZ, 0x3c, !PT ;  /* 0x000000030c0c7212 */ /* 0x000fe200078e3cff */
[----:B------:R-:W-:Y:S06]  /*26e0*/  @P2 BRA `(.L_x_42) ;  /* 0xfffffff000002947 */ /* 0x000fec000383ffff */
[----:B------:R-:W-:Y:S01]  /*26f0*/  UIADD3 UR4, UPT, UPT, UR4, 0x18, URZ ;  /* 0x0000001804047890 */ /* 0x000fe2000fffe0ff */
[----:B------:R-:W-:-:S03]  /*2700*/  SHF.L.U32 R3, R15, 0x1f, RZ ;  /* 0x0000001f0f037819 */ /* 0x000fc600000006ff */
[----:B------:R-:W-:-:S09]  /*2710*/  ULEA UR5, UR15, UR4, 0x3 ;  /* 0x000000040f057291 */ /* 0x000fd2000f8e18ff */
[----:B------:R-:W1:Y:S02]  /*2720*/  SYNCS.PHASECHK.TRANS64.TRYWAIT P0, [UR5], R3 ;  /* 0x00000003ff0075a7 */ /* 0x000e640008001105 */
[----:B-1----:R-:W-:Y:S05]  /*2730*/  @!P0 BRA `(.L_x_43) ;  /* 0x0000007800d88947 */ /* 0x002fea0003800000 */
.L_x_142:
[----:B------:R-:W-:-:S04]  /*2740*/  UIADD3 UR6, UPT, UPT, UR15, 0x1, URZ ;  /* 0x000000010f067890 */ /* 0x000fc8000fffe0ff */
[----:B------:R-:W-:-:S04]  /*2750*/  UISETP.NE.AND UP0, UPT, UR6, 0x3, UPT ;  /* 0x000000030600788c */ /* 0x000fc8000bf05270 */
[----:B------:R-:W-:Y:S02]  /*2760*/  USEL UR7, URZ, 0x1, UP0 ;  /* 0x00000001ff077887 */ /* 0x000fe40008000000 */
[----:B------:R-:W-:-:S04]  /*2770*/  USEL UR6, UR6, URZ, UP0 ;  /* 0x000000ff06067287 */ /* 0x000fc80008000000 */
[----:B------:R-:W-:Y:S01]  /*2780*/  ULEA UR5, UR6, UR4, 0x3 ;  /* 0x0000000406057291 */ /* 0x000fe2000f8e18ff */
[----:B------:R-:W-:-:S04]  /*2790*/  LOP3.LUT R15, R15, UR7, RZ, 0x3c, !PT ;  /* 0x000000070f0f7c12 */ /* 0x000fc8000f8e3cff */
[----:B-1----:R-:W-:-:S04]  /*27a0*/  SHF.L.U32 R3, R15, 0x1f, RZ ;  /* 0x0000001f0f037819 */ /* 0x002fc800000006ff */
[----:B------:R-:W1:Y:S02]  /*27b0*/  SYNCS.PHASECHK.TRANS64.TRYWAIT P0, [UR5], R3 ;  /* 0x00000003ff0075a7 */ /* 0x000e640008001105 */
[----:B-1----:R-:W-:Y:S05]  /*27c0*/  @!P0 BRA `(.L_x_44) ;  /* 0x0000007800cc8947 */ /* 0x002fea0003800000 */
.L_x_144:
[----:B------:R-:W-:-:S04]  /*27d0*/  UIADD3 UR6, UPT, UPT, UR6, 0x1, URZ ;  /* 0x0000000106067890 */ /* 0x000fc8000fffe0ff */
[----:B------:R-:W-:-:S04]  /*27e0*/  UISETP.NE.AND UP0, UPT, UR6, 0x3, UPT ;  /* 0x000000030600788c */ /* 0x000fc8000bf05270 */
[----:B------:R-:W-:Y:S02]  /*27f0*/  USEL UR5, URZ, 0x1, UP0 ;  /* 0x00000001ff057887 */ /* 0x000fe40008000000 */
[----:B------:R-:W-:-:S04]  /*2800*/  USEL UR6, UR6, URZ, UP0 ;  /* 0x000000ff06067287 */ /* 0x000fc80008000000 */
[----:B------:R-:W-:Y:S01]  /*2810*/  ULEA UR6, UR6, UR4, 0x3 ;  /* 0x0000000406067291 */ /* 0x000fe2000f8e18ff */
[----:B-1----:R-:W-:-:S04]  /*2820*/  LOP3.LUT R3, R15, UR5, RZ, 0x3c, !PT ;  /* 0x000000050f037c12 */ /* 0x002fc8000f8e3cff */
[----:B------:R-:W-:Y:S01]  /*2830*/  SHF.L.U32 R3, R3, 0x1f, RZ ;  /* 0x0000001f03037819 */ /* 0x000fe200000006ff */
[----:B---3--:R-:W-:-:S07]  /*2840*/  IMAD.U32 R0, RZ, RZ, UR6 ;  /* 0x00000006ff007e24 */ /* 0x008fce000f8e00ff */
.L_x_45:
[----:B-1----:R1:W2:Y:S02]  /*2850*/  SYNCS.PHASECHK.TRANS64.TRYWAIT P0, [R0+URZ], R3 ;  /* 0x00000003000075a7 */ /* 0x0022a400080011ff */
[----:B--2---:R-:W-:Y:S05]  /*2860*/  @!P0 NANOSLEEP.SYNCS 0x989680 ;  /* 0x009896800000895d */ /* 0x004fea0003900000 */
[----:B------:R-:W2:Y:S02]  /*2870*/  @!P0 SYNCS.PHASECHK.TRANS64 P0, [R0+URZ], R3 ;  /* 0x00000003000085a7 */ /* 0x000ea400080010ff */
[----:B--2---:R-:W-:Y:S05]  /*2880*/  @P0 EXIT ;  /* 0x000000000000094d */ /* 0x004fea0003800000 */
[----:B------:R-:W-:Y:S05]  /*2890*/  BRA `(.L_x_45) ;  /* 0xfffffffc00ec7947 */ /* 0x000fea000383ffff */
.L_x_22:
[----:B------:R-:W-:-:S04]  /*28a0*/  UISETP.NE.AND UP1, UPT, UR37, URZ, UPT ;  /* 0x000000ff2500728c */ /* 0x000fc8000bf25270 */
[----:B------:R-:W-:-:S09]  /*28b0*/  UISETP.NE.OR UP1, UPT, UR10, 0x1, UP1 ;  /* 0x000000010a00788c */ /* 0x000fd20008f25670 */
[----:B------:R-:W-:Y:S05]  /*28c0*/  BRA.U UP1, `(.L_x_46) ;  /* 0x00000005014c7547 */ /* 0x000fea000b800000 */
[----:B------:R-:W-:Y:S01]  /*28d0*/  HFMA2 R11, -RZ, RZ, 0, 0 ;  /* 0x00000000ff0b7431 */ /* 0x000fe200000001ff */
[----:B------:R-:W-:Y:S01]  /*28e0*/  ISETP.GE.U32.AND P2, PT, R10, 0x2, PT ;  /* 0x000000020a00780c */ /* 0x000fe20003f46070 */
[----:B------:R-:W-:Y:S01]  /*28f0*/  IMAD.MOV.U32 R12, RZ, RZ, 0x1 ;  /* 0x00000001ff0c7424 */ /* 0x000fe200078e00ff */
[----:B------:R-:W-:Y:S01]  /*2900*/  CS2R R8, SRZ ;  /* 0x0000000000087805 */ /* 0x000fe2000001ff00 */
[----:B------:R-:W-:Y:S01]  /*2910*/  IMAD.MOV.U32 R3, RZ, RZ, RZ ;  /* 0x000000ffff037224 */ /* 0x000fe200078e00ff */
[----:B------:R-:W-:Y:S01]  /*2920*/  UMOV UR4, 0x400 ;  /* 0x0000040000047882 */ /* 0x000fe20000000000 */
[----:B------:R-:W-:Y:S01]  /*2930*/  UMOV UR6, URZ ;  /* 0x000000ff00067c82 */ /* 0x000fe20008000000 */
[----:B------:R-:W-:-:S12]  /*2940*/  ULEA UR37, UR37, UR4, 0x18 ;  /* 0x0000000425257291 */ /* 0x000fd8000f8ec0ff */
.L_x_50:
[----:B------:R-:W-:Y:S02]  /*2950*/  LEA R0, R3, UR37, 0x3 ;  /* 0x0000002503007c11 */ /* 0x000fe4000f8e18ff */
[----:B------:R-:W-:-:S03]  /*2960*/  SHF.L.U32 R5, R8, 0x1f, RZ ;  /* 0x0000001f08057819 */ /* 0x000fc600000006ff */
[----:B------:R-:W-:Y:S01]  /*2970*/  VIADD R4, R0, 0xc0 ;  /* 0x000000c000047836 */ /* 0x000fe20000000000 */
[----:B------:R-:W1:Y:S02]  /*2980*/  SYNCS.PHASECHK.TRANS64.TRYWAIT P0, [R0+URZ+0xb0], R5 ;  /* 0x0000b005000075a7 */ /* 0x000e6400080011ff */
[----:B-1----:R-:W-:Y:S05]  /*2990*/  @!P0 BRA `(.L_x_47) ;  /* 0x0000007800708947 */ /* 0x002fea0003800000 */
.L_x_145:
[----:B------:R-:W-:Y:S01]  /*29a0*/  ULEA UR5, UR6, UR37, 0x3 ;  /* 0x0000002506057291 */ /* 0x000fe2000f8e18ff */
[----:B------:R-:W-:Y:S01]  /*29b0*/  PRMT R4, RZ, 0x654, R4 ;  /* 0x00000654ff047816 */ /* 0x000fe20000000004 */
[----:B-1----:R-:W-:Y:S01]  /*29c0*/  @!P2 IMAD.MOV.U32 R5, RZ, RZ, 0x10 ;  /* 0x00000010ff05a424 */ /* 0x002fe200078e00ff */
[----:B------:R-:W-:Y:S01]  /*29d0*/  SHF.L.U32 R7, R12, 0x1f, RZ ;  /* 0x0000001f0c077819 */ /* 0x000fe200000006ff */
[----:B------:R-:W-:Y:S01]  /*29e0*/  UIADD3 UR4, UPT, UPT, UR5, 0x70, URZ ;  /* 0x0000007005047890 */ /* 0x000fe2000fffe0ff */
[----:B------:R1:W-:Y:S05]  /*29f0*/  SYNCS.ARRIVE.TRANS64.RED.A1T0 RZ, [R4+URZ], RZ ;  /* 0x000000ff04ff79a7 */ /* 0x0003ea00081004ff */
[----:B------:R-:W-:Y:S01]  /*2a00*/  IMAD.U32 R13, RZ, RZ, UR4 ;  /* 0x00000004ff0d7e24 */ /* 0x000fe2000f8e00ff */
[----:B------:R-:W2:Y:S04]  /*2a10*/  SYNCS.PHASECHK.TRANS64.TRYWAIT P0, [UR5+0x80], R7 ;  /* 0x00008007ff0075a7 */ /* 0x000ea80008001105 */
[----:B------:R-:W-:Y:S01]  /*2a20*/  PRMT R13, R10, 0x654, R13 ;  /* 0x000006540a0d7816 */ /* 0x000fe2000000000d */
[----:B-12---:R-:W-:Y:S06]  /*2a30*/  @!P0 BRA `(.L_x_48) ;  /* 0x00000078005c8947 */ /* 0x006fec0003800000 */
.L_x_147:
[----:B------:R-:W-:Y:S01]  /*2a40*/  ULEA UR4, UR6, UR37, 0x4 ;  /* 0x0000002506047291 */ /* 0x000fe2000f8e20ff */
[----:B------:R-:W-:Y:S01]  /*2a50*/  SEL R2, R13, R2, !P2 ;  /* 0x000000020d027207 */ /* 0x000fe20005000000 */
[----:B------:R-:W-:Y:S01]  /*2a60*/  UIADD3 UR5, UPT, UPT, UR5, 0x70, URZ ;  /* 0x0000007005057890 */ /* 0x000fe2000fffe0ff */
[----:B-1----:R-:W-:Y:S01]  /*2a70*/  LEA R0, R11, UR37, 0x3 ;  /* 0x000000250b007c11 */ /* 0x002fe2000f8e18ff */
[----:B------:R-:W-:Y:S01]  /*2a80*/  UIADD3 UR4, UPT, UPT, UR4, 0xe0, URZ ;  /* 0x000000e004047890 */ /* 0x000fe2000fffe0ff */
[----:B------:R1:W-:Y:S01]  /*2a90*/  @!P2 SYNCS.ARRIVE.TRANS64.RED RZ, [R2+URZ], R5 ;  /* 0x0000000502ffa9a7 */ /* 0x0003e200080004ff */
[----:B------:R-:W-:Y:S01]  /*2aa0*/  UIADD3 UR6, UPT, UPT, UR6, 0x1, URZ ;  /* 0x0000000106067890 */ /* 0x000fe2000fffe0ff */
[----:B------:R-:W-:-:S03]  /*2ab0*/  VIADD R3, R3, 0x1 ;  /* 0x0000000103037836 */ /* 0x000fc60000000000 */
[----:B------:R-:W-:Y:S02]  /*2ac0*/  UISETP.NE.AND UP0, UPT, UR6, 0x2, UPT ;  /* 0x000000020600788c */ /* 0x000fe4000bf05270 */
[----:B------:R-:W-:Y:S01]  /*2ad0*/  ISETP.NE.AND P0, PT, R3, 0x2, PT ;  /* 0x000000020300780c */ /* 0x000fe20003f05270 */
[----:B------:R-:W-:Y:S06]  /*2ae0*/  UGETNEXTWORKID.BROADCAST [UR4], [UR5] ;  /* 0x00000000040073ca */ /* 0x000fec0008000100 */
[----:B------:R-:W-:Y:S02]  /*2af0*/  USEL UR4, URZ, 0x1, UP0 ;  /* 0x00000001ff047887 */ /* 0x000fe40008000000 */
[----:B------:R-:W-:-:S04]  /*2b00*/  USEL UR6, UR6, URZ, UP0 ;  /* 0x000000ff06067287 */ /* 0x000fc80008000000 */
[----:B------:R-:W-:Y:S02]  /*2b10*/  LOP3.LUT R12, R12, UR4, RZ, 0x3c, !PT ;  /* 0x000000040c0c7c12 */ /* 0x000fe4000f8e3cff */
[----:B-1----:R-:W-:-:S04]  /*2b20*/  SHF.L.U32 R5, R9, 0x1f, RZ ;  /* 0x0000001f09057819 */ /* 0x002fc800000006ff */
[----:B------:R-:W1:Y:S02]  /*2b30*/  SYNCS.PHASECHK.TRANS64.TRYWAIT P1, [R0+URZ+0x70], R5 ;  /* 0x00007005000075a7 */ /* 0x000e6400080211ff */
[----:B-1----:R-:W-:Y:S05]  /*2b40*/  @!P1 BRA `(.L_x_49) ;  /* 0x0000007800309947 */ /* 0x002fea0003800000 */
.L_x_148:
[----:B------:R-:W-:Y:S01]  /*2b50*/  LEA R4, R11, UR37, 0x4 ;  /* 0x000000250b047c11 */ /* 0x000fe2000f8e20ff */
[----:B-1----:R-:W-:Y:S01]  /*2b60*/  VIADD R0, R0, 0x80 ;  /* 0x0000008000007836 */ /* 0x002fe20000000000 */
[----:B------:R-:W-:Y:S01]  /*2b70*/  SEL R3, R3, RZ, P0 ;  /* 0x000000ff03037207 */ /* 0x000fe20000000000 */
[----:B------:R-:W-:-:S03]  /*2b80*/  VIADD R11, R11, 0x1 ;  /* 0x000000010b0b7836 */ /* 0x000fc60000000000 */
[----:B------:R-:W1:Y:S01]  /*2b90*/  LDS.128 R4, [R4+0xe0] ;  /* 0x0000e00004047984 */ /* 0x000e620000000c00 */
[----:B------:R-:W-:Y:S02]  /*2ba0*/  PRMT R0, RZ, 0x654, R0 ;  /* 0x00000654ff007816 */ /* 0x000fe40000000000 */
[C---:B------:R-:W-:Y:S01]  /*2bb0*/  ISETP.NE.AND P1, PT, R11.reuse, 0x2, PT ;  /* 0x000000020b00780c */ /* 0x040fe20003f25270 */
[----:B------:R-:W-:Y:S01]  /*2bc0*/  @!PT LDS RZ, [RZ] ;  /* 0x00000000fffff984 */ /* 0x000fe20000000800 */
[----:B------:R-:W-:Y:S01]  /*2bd0*/  @!PT LDS RZ, [RZ] ;  /* 0x00000000fffff984 */ /* 0x000fe20000000800 */
[----:B------:R-:W-:Y:S01]  /*2be0*/  @!PT LDS RZ, [RZ] ;  /* 0x00000000fffff984 */ /* 0x000fe20000000800 */
[----:B------:R-:W-:Y:S01]  /*2bf0*/  @!PT LDS RZ, [RZ] ;  /* 0x00000000fffff984 */ /* 0x000fe20000000800 */
[----:B------:R2:W-:Y:S06]  /*2c00*/  MEMBAR.ALL.CTA ;  /* 0x0000000000007992 */ /* 0x0005ec0000008000 */
[----:B--2---:R-:W2:Y:S01]  /*2c10*/  FENCE.VIEW.ASYNC.S ;  /* 0x00000000000073c6 */ /* 0x004ea20000000000 */
[----:B------:R-:W-:Y:S01]  /*2c20*/  SEL R11, R11, RZ, P1 ;  /* 0x000000ff0b0b7207 */ /* 0x000fe20000800000 */
[----:B--2---:R2:W-:Y:S01]  /*2c30*/  SYNCS.ARRIVE.TRANS64.RED.A1T0 RZ, [R0+URZ], RZ ;  /* 0x000000ff00ff79a7 */ /* 0x0045e200081004ff */
[----:B-1----:R-:W-:-:S02]  /*2c40*/  LOP3.LUT P3, RZ, R6, 0x1, RZ, 0xc0, !PT ;  /* 0x0000000106ff7812 */ /* 0x002fc4000786c0ff */
[----:B------:R-:W-:-:S04]  /*2c50*/  SEL R5, RZ, 0x1, P0 ;  /* 0x00000001ff057807 */ /* 0x000fc80000000000 */
[----:B------:R-:W-:Y:S02]  /*2c60*/  LOP3.LUT R8, R8, R5, RZ, 0x3c, !PT ;  /* 0x0000000508087212 */ /* 0x000fe400078e3cff */
[----:B--2---:R-:W-:-:S04]  /*2c70*/  SEL R0, RZ, 0x1, P1 ;  /* 0x00000001ff007807 */ /* 0x004fc80000800000 */
[----:B------:R-:W-:Y:S01]  /*2c80*/  LOP3.LUT R9, R9, R0, RZ, 0x3c, !PT ;  /* 0x0000000009097212 */ /* 0x000fe200078e3cff */
[----:B------:R-:W-:Y:S06]  /*2c90*/  @P3 BRA `(.L_x_50) ;  /* 0xfffffffc002c3947 */ /* 0x000fec000383ffff */
[----:B------:R-:W-:Y:S01]  /*2ca0*/  ULEA UR5, UR6, UR37, 0x3 ;  /* 0x0000002506057291 */ /* 0x000fe2000f8e18ff */
[----:B------:R-:W-:-:S08]  /*2cb0*/  SHF.L.U32 R3, R12, 0x1f, RZ ;  /* 0x0000001f0c037819 */ /* 0x000fd000000006ff */
[----:B------:R-:W1:Y:S02]  /*2cc0*/  SYNCS.PHASECHK.TRANS64 P0, [UR5+0x80], R3 ;  /* 0x00008003ff0075a7 */ /* 0x000e640008001005 */
[----:B-1----:R-:W-:Y:S05]  /*2cd0*/  @P0 BRA `(.L_x_51) ;  /* 0x0000000000080947 */ /* 0x002fea0003800000 */
[----:B------:R-:W1:Y:S02]  /*2ce0*/  SYNCS.PHASECHK.TRANS64.TRYWAIT P0, [UR5+0x80], R3 ;  /* 0x00008003ff0075a7 */ /* 0x000e640008001105 */
[----:B-1----:R-:W-:Y:S05]  /*2cf0*/  @!P0 BRA `(.L_x_52) ;  /* 0x0000007400d88947 */ /* 0x002fea0003800000 */
.L_x_51:
[----:B------:R-:W-:-:S04]  /*2d00*/  UIADD3 UR4, UPT, UPT, UR6, 0x1, URZ ;  /* 0x0000000106047890 */ /* 0x000fc8000fffe0ff */
[----:B------:R-:W-:-:S04]  /*2d10*/  UISETP.NE.AND UP0, UPT, UR4, 0x2, UPT ;  /* 0x000000020400788c */ /* 0x000fc8000bf05270 */
[----:B------:R-:W-:Y:S02]  /*2d20*/  USEL UR7, URZ, 0x1, UP0 ;  /* 0x00000001ff077887 */ /* 0x000fe40008000000 */
[----:B------:R-:W-:-:S04]  /*2d30*/  USEL UR4, UR4, URZ, UP0 ;  /* 0x000000ff04047287 */ /* 0x000fc80008000000 */
[----:B------:R-:W-:Y:S01]  /*2d40*/  ULEA UR4, UR4, UR37, 0x3 ;  /* 0x0000002504047291 */ /* 0x000fe2000f8e18ff */
[----:B-1----:R-:W-:-:S04]  /*2d50*/  LOP3.LUT R3, R12, UR7, RZ, 0x3c, !PT ;  /* 0x000000070c037c12 */ /* 0x002fc8000f8e3cff */
[----:B------:R-:W-:-:S04]  /*2d60*/  SHF.L.U32 R0, R3, 0x1f, RZ ;  /* 0x0000001f03007819 */ /* 0x000fc800000006ff */
[----:B------:R-:W1:Y:S02]  /*2d70*/  SYNCS.PHASECHK.TRANS64 P0, [UR4+0x80], R0 ;  /* 0x00008000ff0075a7 */ /* 0x000e640008001004 */
[----:B-1----:R-:W-:Y:S05]  /*2d80*/  @P0 EXIT ;  /* 0x000000000000094d */ /* 0x002fea0003800000 */
[----:B------:R-:W-:Y:S02]  /*2d90*/  SHF.L.U32 R3, R3, 0x1f, RZ ;  /* 0x0000001f03037819 */ /* 0x000fe400000006ff */
[----:B------:R-:W-:-:S07]  /*2da0*/  MOV R0, UR4 ;  /* 0x0000000400007c02 */ /* 0x000fce0008000f00 */
.L_x_53:
[----:B-1----:R1:W2:Y:S02]  /*2db0*/  SYNCS.PHASECHK.TRANS64.TRYWAIT P0, [R0+URZ+0x80], R3 ;  /* 0x00008003000075a7 */ /* 0x0022a400080011ff */
[----:B--2---:R-:W-:Y:S05]  /*2dc0*/  @!P0 NANOSLEEP.SYNCS 0x989680 ;  /* 0x009896800000895d */ /* 0x004fea0003900000 */
[----:B------:R-:W2:Y:S02]  /*2dd0*/  @!P0 SYNCS.PHASECHK.TRANS64 P0, [R0+URZ+0x80], R3 ;  /* 0x00008003000085a7 */ /* 0x000ea400080010ff */
[----:B--2---:R-:W-:Y:S05]  /*2de0*/  @P0 EXIT ;  /* 0x000000000000094d */ /* 0x004fea0003800000 */
[----:B------:R-:W-:Y:S05]  /*2df0*/  BRA `(.L_x_53) ;  /* 0xfffffffc00ec7947 */ /* 0x000fea000383ffff */
.L_x_46:
[----:B------:R-:W-:Y:S05]  /*2e00*/  BRA.U UP4, `(.L_x_54) ;  /* 0x0000001504007547 */ /* 0x000fea000b800000 */
[----:B------:R-:W-:Y:S01]  /*2e10*/  UMOV UR4, 0x40 ;  /* 0x0000004000047882 */ /* 0x000fe20000000000 */
[----:B------:R-:W-:Y:S01]  /*2e20*/  NOP ;  /* 0x0000000000007918 */ /* 0x000fe20000000000 */
[----:B------:R-:W-:Y:S01]  /*2e30*/  ULEA UR4, UR37, UR4, 0x18 ;  /* 0x0000000425047291 */ /* 0x000fe2000f8ec0ff */
[----:B------:R-:W-:Y:S02]  /*2e40*/  UMOV UR5, 0x400 ;  /* 0x0000040000057882 */ /* 0x000fe40000000000 */
[----:B------:R-:W-:-:S06]  /*2e50*/  ULEA UR37, UR37, UR5, 0x18 ;  /* 0x0000000525257291 */ /* 0x000fcc000f8ec0ff */
[----:B------:R-:W1:Y:S02]  /*2e60*/  LDS.U8 R2, [UR4+0x1c] ;  /* 0x00001c04ff027984 */ /* 0x000e640008000000 */
[----:B-1----:R-:W-:-:S13]  /*2e70*/  ISETP.NE.AND P0, PT, R2, RZ, PT ;  /* 0x000000ff0200720c */ /* 0x002fda0003f05270 */
[----:B------:R-:W-:Y:S05]  /*2e80*/  @P0 BRA `(.L_x_55) ;  /* 0x0000000400080947 */ /* 0x000fea0003800000 */
[----:B------:R-:W-:Y:S02]  /*2e90*/  UISETP.NE.U32.AND UP0, UPT, UR9, 0x1, UPT ;  /* 0x000000010900788c */ /* 0x000fe4000bf05070 */
[----:B------:R-:W-:-:S07]  /*2ea0*/  UIADD3 UR6, UPT, UPT, UR4, 0x8, URZ ;  /* 0x0000000804067890 */ /* 0x000fce000fffe0ff */
[----:B------:R-:W-:Y:S05]  /*2eb0*/  BRA.U !UP0, `(.L_x_56) ;  /* 0x00000001089c7547 */ /* 0x000fea000b800000 */
[----:B------:R-:W-:Y:S01]  /*2ec0*/  ELECT P0, URZ, PT ;  /* 0x0000000000ff782f */ /* 0x000fe20003800000 */
[----:B------:R-:W-:-:S12]  /*2ed0*/  BSSY B0, `(.L_x_56) ;  /* 0x0000025000007945 */ /* 0x000fd80003800000 */
[----:B------:R-:W-:Y:S05]  /*2ee0*/  @!P0 BRA `(.L_x_57) ;  /* 0x00000000008c8947 */ /* 0x000fea0003800000 */
[----:B------:R-:W-:-:S05]  /*2ef0*/  UMOV UR5, 0x10 ;  /* 0x0000001000057882 */ /* 0x000fca0000000000 */
[----:B------:R-:W-:Y:S04]  /*2f00*/  DEPBAR.LE SB1, 0x36 ;  /* 0x00009d800000791a */ /* 0x000fe80000000000 */
[----:B------:R-:W1:Y:S02]  /*2f10*/  UTCATOMSWS.2CTA.FIND_AND_SET.ALIGN UP1, UR5, UR5 ;  /* 0x00000005000575e3 */ /* 0x000e640008220800 */
[----:B-1----:R-:W-:Y:S01]  /*2f20*/  MOV R11, UR5 ;  /* 0x00000005000b7c02 */ /* 0x002fe20008000f00 */
[----:B------:R-:W-:Y:S06]  /*2f30*/  BRA.U UP1, `(.L_x_58) ;  /* 0x0000000101187547 */ /* 0x000fec000b800000 */
.L_x_59:
[----:B------:R-:W-:Y:S05]  /*2f40*/  NANOSLEEP 0x64 ;  /* 0x000000640000795d */ /* 0x000fea0003800000 */
[----:B------:R-:W-:-:S05]  /*2f50*/  UMOV UR5, 0x10 ;  /* 0x0000001000057882 */ /* 0x000fca0000000000 */
[----:B------:R-:W-:Y:S04]  /*2f60*/  DEPBAR.LE SB1, 0x36 ;  /* 0x00009d800000791a */ /* 0x000fe80000000000 */
[----:B------:R-:W1:Y:S02]  /*2f70*/  UTCATOMSWS.2CTA.FIND_AND_SET.ALIGN UP1, UR5, UR5 ;  /* 0x00000005000575e3 */ /* 0x000e640008220800 */
[----:B-1----:R-:W-:Y:S01]  /*2f80*/  MOV R11, UR5 ;  /* 0x00000005000b7c02 */ /* 0x002fe20008000f00 */
[----:B------:R-:W-:Y:S05]  /*2f90*/  BRA.U !UP1, `(.L_x_59) ;  /* 0xfffffffd09e87547 */ /* 0x000fea000b83ffff */
.L_x_58:
[----:B------:R-:W1:Y:S01]  /*2fa0*/  LDS R5, [UR4+0x10] ;  /* 0x00001004ff057984 */ /* 0x000e620008000800 */
[----:B------:R-:W-:Y:S01]  /*2fb0*/  IMAD.U32 R3, RZ, RZ, UR37 ;  /* 0x00000025ff037e24 */ /* 0x000fe2000f8e00ff */
[----:B------:R-:W-:-:S03]  /*2fc0*/  MOV R2, UR8 ;  /* 0x0000000800027c02 */ /* 0x000fc60008000f00 */
[----:B------:R-:W-:Y:S01]  /*2fd0*/  VIADD R3, R3, 0x100 ;  /* 0x0000010003037836 */ /* 0x000fe20000000000 */
[----:B-1----:R-:W-:-:S04]  /*2fe0*/  SHF.L.U32 R5, R5, 0x1f, RZ ;  /* 0x0000001f05057819 */ /* 0x002fc800000006ff */
[----:B------:R-:W1:Y:S02]  /*2ff0*/  SYNCS.PHASECHK.TRANS64.TRYWAIT P0, [UR4+0x8], R5 ;  /* 0x00000805ff0075a7 */ /* 0x000e640008001104 */
[----:B-1----:R-:W-:Y:S05]  /*3000*/  @P0 BRA `(.L_x_60) ;  /* 0x0000000000080947 */ /* 0x002fea0003800000 */
[----:B------:R-:W1:Y:S02]  /*3010*/  SYNCS.PHASECHK.TRANS64.TRYWAIT P0, [UR4+0x8], R5 ;  /* 0x00000805ff0075a7 */ /* 0x000e640008001104 */
[----:B-1----:R-:W-:Y:S05]  /*3020*/  @!P0 BRA `(.L_x_61) ;  /* 0x0000007400248947 */ /* 0x002fea0003800000 */
.L_x_60:
[----:B-1----:R-:W-:Y:S01]  /*3030*/  HFMA2 R4, -RZ, RZ, 0, 5.9604644775390625e-08 ;  /* 0x00000001ff047431 */ /* 0x002fe200000001ff */
[----:B------:R-:W-:Y:S01]  /*3040*/  UPRMT UR5, UR8, 0x654, UR6 ;  /* 0x0000065408057896 */ /* 0x000fe20008000006 */
[----:B------:R-:W-:Y:S01]  /*3050*/  IMAD.MOV.U32 R6, RZ, RZ, 0xffff ;  /* 0x0000ffffff067424 */ /* 0x000fe200078e00ff */
[----:B------:R-:W-:Y:S01]  /*3060*/  PRMT R2, R2, 0x654, R3 ;  /* 0x0000065402027816 */ /* 0x000fe20000000003 */
[----:B------:R-:W-:Y:S02]  /*3070*/  IMAD.MOV.U32 R5, RZ, RZ, 0x4 ;  /* 0x00000004ff057424 */ /* 0x000fe400078e00ff */
[----:B------:R-:W-:Y:S01]  /*3080*/  IMAD.SHL.U32 R9, R11, 0x20, RZ ;  /* 0x000000200b097824 */ /* 0x000fe200078e00ff */
[----:B------:R-:W-:Y:S02]  /*3090*/  MOV R3, UR5 ;  /* 0x0000000500037c02 */ /* 0x000fe40008000f00 */
[-C--:B------:R-:W-:Y:S01]  /*30a0*/  SHF.L.U32 R7, R6, R11.reuse, RZ ;  /* 0x0000000b06077219 */ /* 0x080fe200000006ff */
[----:B------:R1:W-:Y:S01]  /*30b0*/  SYNCS.ARRIVE.TRANS64.RED RZ, [UR5], R5 ;  /* 0x00000005ffff79a7 */ /* 0x0003e20008000405 */
[----:B------:R-:W-:Y:S01]  /*30c0*/  SHF.L.U32 R6, R4, R11, RZ ;  /* 0x0000000b04067219 */ /* 0x000fe200000006ff */
[----:B------:R1:W-:Y:S04]  /*30d0*/  STS [UR37+0x100], R9 ;  /* 0x00010009ff007988 */ /* 0x0003e80008000825 */
[----:B------:R1:W-:Y:S04]  /*30e0*/  STAS [R2.64], R11 ;  /* 0x0000000b02007dbd */ /* 0x0003e8000c0008ff */
[----:B------:R1:W-:Y:S04]  /*30f0*/  ATOMS.OR RZ, [UR4+0x14], R7 ;  /* 0x00001407ffff798c */ /* 0x0003e8000b000004 */
[----:B------:R1:W-:Y:S04]  /*3100*/  ATOMS.OR RZ, [UR4+0x18], R6 ;  /* 0x00001806ffff798c */ /* 0x0003e8000b000004 */
[----:B------:R1:W-:Y:S02]  /*3110*/  ATOMS.XOR RZ, [UR4+0x10], R4 ;  /* 0x00001004ffff798c */ /* 0x0003e4000b800004 */
.L_x_57:
[----:B------:R-:W-:Y:S05]  /*3120*/  BSYNC B0 ;  /* 0x0000000000007941 */ /* 0x000fea0003800000 */
.L_x_56:
[----:B------:R-:W-:Y:S05]  /*3130*/  BRA.U UP0, `(.L_x_62) ;  /* 0x00000001006c7547 */ /* 0x000fea000b800000 */
[----:B------:R-:W-:-:S03]  /*3140*/  UMOV UR5, 0xffffffff ;  /* 0xffffffff00057882 */ /* 0x000fc60000000000 */
[----:B------:R-:W-:Y:S05]  /*3150*/  BRA.DIV UR5, `(.L_x_63) ;  /* 0x0000007205f07947 */ /* 0x000fea000b800000 */
[----:B------:R-:W-:-:S13]  /*3160*/  ELECT P6, URZ, PT ;  /* 0x0000000000ff782f */ /* 0x000fda00038c0000 */
.L_x_152:
[----:B------:R-:W-:Y:S05]  /*3170*/  @!P6 BRA `(.L_x_62) ;  /* 0x00000000005ce947 */ /* 0x000fea0003800000 */
[----:B-1----:R-:W1:Y:S02]  /*3180*/  LDS R3, [UR4+0x10] ;  /* 0x00001004ff037984 */ /* 0x002e640008000800 */
[----:B-1----:R-:W-:-:S04]  /*3190*/  SHF.L.U32 R3, R3, 0x1f, RZ ;  /* 0x0000001f03037819 */ /* 0x002fc800000006ff */
[----:B------:R-:W1:Y:S02]  /*31a0*/  SYNCS.PHASECHK.TRANS64.TRYWAIT P0, [UR4+0x8], R3 ;  /* 0x00000803ff0075a7 */ /* 0x000e640008001104 */
[----:B-1----:R-:W-:Y:S05]  /*31b0*/  @P0 BRA `(.L_x_64) ;  /* 0x0000000000080947 */ /* 0x002fea0003800000 */
[----:B------:R-:W1:Y:S02]  /*31c0*/  SYNCS.PHASECHK.TRANS64.TRYWAIT P0, [UR4+0x8], R3 ;  /* 0x00000803ff0075a7 */ /* 0x000e640008001104 */
[----:B-1----:R-:W-:Y:S05]  /*31d0*/  @!P0 BRA `(.L_x_65) ;  /* 0x0000007000f08947 */ /* 0x002fea0003800000 */
.L_x_64:
[----:B------:R-:W2:Y:S01]  /*31e0*/  LDS R5, [UR37+0x100] ;  /* 0x00010025ff057984 */ /* 0x000ea20008000800 */
[----:B-1----:R-:W-:Y:S02]  /*31f0*/  HFMA2 R2, -RZ, RZ, 0, 5.9604644775390625e-08 ;  /* 0x00000001ff027431 */ /* 0x002fe400000001ff */
[----:B------:R-:W-:Y:S01]  /*3200*/  IMAD.MOV.U32 R3, RZ, RZ, 0xffff ;  /* 0x0000ffffff037424 */ /* 0x000fe200078e00ff */
[----:B------:R-:W-:Y:S01]  /*3210*/  UPRMT UR5, UR8, 0x654, UR6 ;  /* 0x0000065408057896 */ /* 0x000fe20008000006 */
[----:B--2---:R-:W-:-:S03]  /*3220*/  IMAD.SHL.U32 R4, R5, 0x20, RZ ;  /* 0x0000002005047824 */ /* 0x004fc600078e00ff */
[-C--:B------:R-:W-:Y:S02]  /*3230*/  SHF.L.U32 R3, R3, R5.reuse, RZ ;  /* 0x0000000503037219 */ /* 0x080fe400000006ff */
[----:B------:R-:W-:Y:S01]  /*3240*/  SHF.L.U32 R5, R2, R5, RZ ;  /* 0x0000000502057219 */ /* 0x000fe200000006ff */
[----:B------:R2:W-:Y:S04]  /*3250*/  STS [UR37+0x100], R4 ;  /* 0x00010004ff007988 */ /* 0x0005e80008000825 */
[----:B------:R2:W-:Y:S04]  /*3260*/  ATOMS.OR RZ, [UR4+0x14], R3 ;  /* 0x00001403ffff798c */ /* 0x0005e8000b000004 */
[----:B------:R2:W-:Y:S01]  /*3270*/  ATOMS.OR RZ, [UR4+0x18], R5 ;  /* 0x00001805ffff798c */ /* 0x0005e2000b000004 */
[----:B------:R-:W-:Y:S03]  /*3280*/  SYNCS.ARRIVE.TRANS64.RED.A1T0 RZ, [UR5], RZ ;  /* 0x000000ffffff79a7 */ /* 0x000fe60008100405 */
[----:B------:R2:W-:Y:S01]  /*3290*/  ATOMS.XOR RZ, [UR4+0x10], R2 ;  /* 0x00001002ffff798c */ /* 0x0005e2000b800004 */
[----:B------:R-:W-:Y:S05]  /*32a0*/  BRA `(.L_x_62) ;  /* 0x0000000000107947 */ /* 0x000fea0003800000 */
.L_x_55:
[----:B------:R-:W-:-:S05]  /*32b0*/  MOV R2, 0xffffffff ;  /* 0xffffffff00027802 */ /* 0x000fca0000000f00 */
[----:B------:R1:W-:Y:S02]  /*32c0*/  STS [UR37+0x100], R2 ;  /* 0x00010002ff007988 */ /* 0x0003e40008000825 */
[----:B-1----:R-:W-:Y:S02]  /*32d0*/  MOV R2, 0x32f0 ;  /* 0x000032f000027802 */ /* 0x002fe40000000f00 */
[----:B-----5:R-:W-:Y:S05]  /*32e0*/  CALL.REL.NOINC `($__internal_1_$__cuda_sm10x_tcgen05_guardrail_trap_phase_invalid_during_alloc) ;  /* 0x0000007800507944 */ /* 0x020fea0003c00000 */
.L_x_62:
[----:B------:R-:W-:Y:S05]  /*32f0*/  WARPSYNC.ALL ;  /* 0x0000000000007948 */ /* 0x000fea0003800000 */
[----:B------:R-:W3:Y:S01]  /*3300*/  S2UR UR11, SR_CgaCtaId ;  /* 0x00000000000b79c3 */ /* 0x000ee20000008800 */
[----:B------:R-:W-:Y:S01]  /*3310*/  UMOV UR4, 0x400 ;  /* 0x0000040000047882 */ /* 0x000fe20000000000 */
[----:B------:R-:W-:-:S06]  /*3320*/  NOP ;  /* 0x0000000000007918 */ /* 0x000fcc0000000000 */
[----:B------:R-:W-:Y:S06]  /*3330*/  BAR.ARV 0x6, 0xa0 ;  /* 0x0182800000007b1d */ /* 0x000fec0000002000 */
[----:B------:R-:W4:Y:S01]  /*3340*/  LDCU UR5, c[0x0][0x38c] ;  /* 0x00007180ff0577ac */ /* 0x000f220008000800 */
[----:B------:R-:W-:Y:S01]  /*3350*/  LOP3.LUT R0, R0, 0xffff, RZ, 0xc0, !PT ;  /* 0x0000ffff00007812 */ /* 0x000fe200078ec0ff */
[----:B-1----:R-:W-:Y:S01]  /*3360*/  IMAD.MOV.U32 R9, RZ, RZ, 0x1 ;  /* 0x00000001ff097424 */ /* 0x002fe200078e00ff */
[----:B------:R-:W-:Y:S01]  /*3370*/  LOP3.LUT R8, R8, 0xffff, RZ, 0xc0, !PT ;  /* 0x0000ffff08087812 */ /* 0x000fe200078ec0ff */
[----:B------:R-:W-:Y:S01]  /*3380*/  UMOV UR17, URZ ;  /* 0x000000ff00117c82 */ /* 0x000fe20008000000 */
[----:B------:R-:W-:Y:S01]  /*3390*/  R2UR UR12, R0 ;  /* 0x00000000000c72ca */ /* 0x000fe200000e0000 */
[----:B------:R-:W-:Y:S01]  /*33a0*/  UMOV UR16, URZ ;  /* 0x000000ff00107c82 */ /* 0x000fe20008000000 */
[----:B------:R-:W-:Y:S01]  /*33b0*/  R2UR UR13, R8 ;  /* 0x00000000080d72ca */ /* 0x000fe200000e0000 */
[----:B------:R-:W-:Y:S01]  /*33c0*/  IMAD.MOV.U32 R8, RZ, RZ, RZ ;  /* 0x000000ffff087224 */ /* 0x000fe200078e00ff */
[----:B------:R-:W-:Y:S01]  /*33d0*/  UMOV UR15, URZ ;  /* 0x000000ff000f7c82 */ /* 0x000fe20008000000 */
[----:B---3--:R-:W-:-:S02]  /*33e0*/  ULEA UR11, UR11, UR4, 0x18 ;  /* 0x000000040b0b7291 */ /* 0x008fc4000f8ec0ff */
[----:B------:R-:W-:Y:S02]  /*33f0*/  UISETP.NE.AND UP2, UPT, UR9, URZ, UPT ;  /* 0x000000ff0900728c */ /* 0x000fe4000bf45270 */
[----:B------:R-:W-:Y:S02]  /*3400*/  UIADD3 UR14, UPT, UPT, UR11, 0xc800, URZ ;  /* 0x0000c8000b0e7890 */ /* 0x000fe4000fffe0ff */
[----:B------:R-:W-:Y:S02]  /*3410*/  UIADD3 UR4, UPT, UPT, UR11, 0x24800, URZ ;  /* 0x000248000b047890 */ /* 0x000fe4000fffe0ff */
[----:B----4-:R-:W-:Y:S01]  /*3420*/  UIADD3 UR5, UPT, UPT, UR5, 0x7f, URZ ;  /* 0x0000007f05057890 */ /* 0x010fe2000fffe0ff */
[----:B--2---:R-:W1:Y:S01]  /*3430*/  LDS R2, [UR11+0x100] ;  /* 0x0001000bff027984 */ /* 0x004e620008000800 */
[----:B------:R-:W-:Y:S02]  /*3440*/  USHF.R.U32.HI UR14, URZ, 0x4, UR14 ;  /* 0x00000004ff0e7899 */ /* 0x000fe4000801160e */
[----:B------:R-:W-:-:S02]  /*3450*/  USHF.R.S32.HI UR10, URZ, 0x1f, UR5 ;  /* 0x0000001fff0a7899 */ /* 0x000fc40008011405 */
[----:B------:R-:W-:Y:S02]  /*3460*/  USHF.R.U32.HI UR4, URZ, 0x4, UR4 ;  /* 0x00000004ff047899 */ /* 0x000fe40008011604 */
[----:B------:R-:W-:Y:S02]  /*3470*/  ULEA.HI UR10, UR10, UR5, URZ, 0x7 ;  /* 0x000000050a0a7291 */ /* 0x000fe4000f8f38ff */
[----:B------:R-:W-:Y:S02]  /*3480*/  ULOP3.LUT UR14, UR14, 0x3fff, URZ, 0xc0, !UPT ;  /* 0x00003fff0e0e7892 */ /* 0x000fe4000f8ec0ff */
[----:B------:R-:W-:Y:S02]  /*3490*/  USHF.R.S32.HI UR10, URZ, 0x7, UR10 ;  /* 0x00000007ff0a7899 */ /* 0x000fe4000801140a */
[----:B------:R-:W-:Y:S02]  /*34a0*/  ULOP3.LUT UR4, UR4, 0x3fff, URZ, 0xc0, !UPT ;  /* 0x00003fff04047892 */ /* 0x000fe4000f8ec0ff */
[----:B------:R-:W-:Y:S01]  /*34b0*/  UISETP.LT.AND UP0, UPT, UR10, 0x1, UPT ;  /* 0x000000010a00788c */ /* 0x000fe2000bf01270 */
[----:B------:R-:W-:Y:S01]  /*34c0*/  UMOV UR34, 0x0 ;  /* 0x0000000000227882 */ /* 0x000fe20000000000 */
        /* <DEDUP_REMOVED lines=9> */
[----:B------:R-:W-:-:S02]  /*3560*/  ULOP3.LUT UR14, UR14, 0x10000, URZ, 0xfc, !UPT ;  /* 0x000100000e0e7892 */ /* 0x000fc4000f8efcff */
[----:B------:R-:W-:Y:S02]  /*3570*/  ULOP3.LUT UR4, UR4, 0x10000, URZ, 0xfc, !UPT ;  /* 0x0001000004047892 */ /* 0x000fe4000f8efcff */
[----:B------:R-:W-:Y:S01]  /*3580*/  USEL UR23, UR10, 0x1, !UP0 ;  /* 0x000000010a177887 */ /* 0x000fe2000c000000 */
[----:B------:R-:W-:Y:S01]  /*3590*/  UMOV UR40, 0x0 ;  /* 0x0000000000287882 */ /* 0x000fe20000000000 */
[----:B------:R-:W-:Y:S01]  /*35a0*/  UMOV UR41, 0x10300010 ;  /* 0x1030001000297882 */ /* 0x000fe20000000000 */
[----:B------:R-:W-:Y:S01]  /*35b0*/  UMOV UR38, 0x0 ;  /* 0x0000000000267882 */ /* 0x000fe20000000000 */
[----:B------:R-:W-:Y:S01]  /*35c0*/  UMOV UR39, 0x10300010 ;  /* 0x1030001000277882 */ /* 0x000fe20000000000 */
[----:B------:R-:W-:Y:S01]  /*35d0*/  UMOV UR36, 0x0 ;  /* 0x0000000000247882 */ /* 0x000fe20000000000 */
[----:B------:R-:W-:Y:S01]  /*35e0*/  UMOV UR37, 0x10300010 ;  /* 0x1030001000257882 */ /* 0x000fe20000000000 */
[----:B-1----:R-:W-:Y:S02]  /*35f0*/  R2UR UR18, R2 ;  /* 0x00000000021272ca */ /* 0x002fe400000e0000 */
[----:B------:R-:W-:-:S13]  /*3600*/  CS2R R2, SRZ ;  /* 0x0000000000027805 */ /* 0x000fda000001ff00 */
.L_x_73:
[C---:B------:R-:W-:Y:S02]  /*3610*/  LEA R0, R8.reuse, UR11, 0x3 ;  /* 0x0000000b08007c11 */ /* 0x040fe4000f8e18ff */
[----:B------:R-:W-:Y:S02]  /*3620*/  SHF.L.U32 R5, R3, 0x1f, RZ ;  /* 0x0000001f03057819 */ /* 0x000fe400000006ff */
[----:B------:R-:W-:Y:S02]  /*3630*/  LEA R4, R8, UR11, 0x4 ;  /* 0x0000000b08047c11 */ /* 0x000fe4000f8e20ff */
[----:B------:R-:W1:Y:S02]  /*3640*/  SYNCS.PHASECHK.TRANS64.TRYWAIT P0, [R0+URZ+0x70], R5 ;  /* 0x00007005000075a7 */ /* 0x000e6400080011ff */
[----:B-1-34-:R-:W-:Y:S05]  /*3650*/  @!P0 BRA `(.L_x_66) ;  /* 0x0000006c00e88947 */ /* 0x01afea0003800000 */
.L_x_153:
[----:B-1----:R-:W1:Y:S01]  /*3660*/  LDS.128 R4, [R4+0xe0] ;  /* 0x0000e00004047984 */ /* 0x002e620000000c00 */
[----:B------:R-:W-:Y:S02]  /*3670*/  VIADD R0, R0, 0x80 ;  /* 0x0000008000007836 */ /* 0x000fe40000000000 */
[----:B------:R-:W-:Y:S01]  /*3680*/  VIADD R8, R8, 0x1 ;  /* 0x0000000108087836 */ /* 0x000fe20000000000 */
[----:B------:R-:W-:Y:S01]  /*3690*/  @!PT LDS RZ, [RZ] ;  /* 0x00000000fffff984 */ /* 0x000fe20000000800 */
[----:B------:R-:W-:Y:S01]  /*36a0*/  @!PT LDS RZ, [RZ] ;  /* 0x00000000fffff984 */ /* 0x000fe20000000800 */
[----:B------:R-:W-:Y:S01]  /*36b0*/  @!PT LDS RZ, [RZ] ;  /* 0x00000000fffff984 */ /* 0x000fe20000000800 */
[----:B------:R-:W-:Y:S01]  /*36c0*/  @!PT LDS RZ, [RZ] ;  /* 0x00000000fffff984 */ /* 0x000fe20000000800 */
[----:B------:R2:W-:Y:S06]  /*36d0*/  MEMBAR.ALL.CTA ;  /* 0x0000000000007992 */ /* 0x0005ec0000008000 */
[----:B--2---:R-:W2:Y:S01]  /*36e0*/  FENCE.VIEW.ASYNC.S ;  /* 0x00000000000073c6 */ /* 0x004ea20000000000 */
[----:B------:R-:W-:-:S04]  /*36f0*/  PRMT R0, RZ, 0x654, R0 ;  /* 0x00000654ff007816 */ /* 0x000fc80000000000 */
[----:B--2---:R2:W-:Y:S01]  /*3700*/  SYNCS.ARRIVE.TRANS64.RED.A1T0 RZ, [R0+URZ], RZ ;  /* 0x000000ff00ff79a7 */ /* 0x0045e200081004ff */
[----:B-1----:R-:W-:Y:S01]  /*3710*/  LOP3.LUT P1, RZ, R6, 0x1, RZ, 0xc0, !PT ;  /* 0x0000000106ff7812 */ /* 0x002fe2000782c0ff */
[----:B--2---:R-:W-:-:S12]  /*3720*/  BRA.U UP2, `(.L_x_67) ;  /* 0x0000000502587547 */ /* 0x004fd8000b800000 */
[----:B------:R-:W1:Y:S01]  /*3730*/  LDCU UR5, c[0x0][0x38c] ;  /* 0x00007180ff0577ac */ /* 0x000e620008000800 */
[----:B------:R-:W-:Y:S02]  /*3740*/  PLOP3.LUT P2, PT, PT, PT, PT, 0x80, 0x8 ;  /* 0x000000000008781c */ /* 0x000fe40003f4f070 */
[----:B------:R-:W-:Y:S01]  /*3750*/  SHF.L.U32 R5, R9, 0x1f, RZ ;  /* 0x0000001f09057819 */ /* 0x000fe200000006ff */
[----:B------:R-:W-:Y:S02]  /*3760*/  ULEA UR19, UR17, UR11, 0x3 ;  /* 0x0000000b11137291 */ /* 0x000fe4000f8e18ff */
[----:B------:R-:W-:Y:S02]  /*3770*/  UIMAD UR20, UR17, 0xc0, UR18 ;  /* 0x000000c0111478a4 */ /* 0x000fe4000f8e0212 */
[----:B-1----:R-:W-:-:S06]  /*3780*/  UISETP.GE.AND UP0, UPT, UR5, 0x1, UPT ;  /* 0x000000010500788c */ /* 0x002fcc000bf06270 */
[----:B------:R-:W-:-:S05]  /*3790*/  PLOP3.LUT P0, PT, PT, PT, UP0, 0x80, 0x8 ;  /* 0x000000000008781c */ /* 0x000fca0003f0f008 */
[----:B------:R-:W-:-:S08]  /*37a0*/  @UP0 ULEA UR5, UR16, UR11, 0x3 ;  /* 0x0000000b10050291 */ /* 0x000fd0000f8e18ff */
[----:B------:R-:W-:-:S04]  /*37b0*/  @P0 SHF.L.U32 R0, R2, 0x1f, RZ ;  /* 0x0000001f02000819 */ /* 0x000fc800000006ff */
[----:B------:R1:W2:Y:S01]  /*37c0*/  @P0 SYNCS.PHASECHK.TRANS64.TRYWAIT P2, [UR5], R0 ;  /* 0x00000000ff0005a7 */ /* 0x0002a20008041105 */
[----:B------:R-:W3:Y:S02]  /*37d0*/  SYNCS.PHASECHK.TRANS64.TRYWAIT P0, [UR19+0xa0], R5 ;  /* 0x0000a005ff0075a7 */ /* 0x000ee40008001113 */
[----:B-123--:R-:W-:Y:S05]  /*37e0*/  @!P0 BRA `(.L_x_68) ;  /* 0x0000006c00988947 */ /* 0x00efea0003800000 */
.L_x_155:
[----:B------:R-:W-:Y:S01]  /*37f0*/  UMOV UR22, UR15 ;  /* 0x0000000f00167c82 */ /* 0x000fe20008000000 */
[----:B------:R-:W-:Y:S05]  /*3800*/  BRA.U !UP0, `(.L_x_69) ;  /* 0x0000000508107547 */ /* 0x000fea000b800000 */
[----:B------:R-:W-:Y:S02]  /*3810*/  UIADD3 UR22, UPT, UPT, UR23, UR15, URZ ;  /* 0x0000000f17167290 */ /* 0x000fe4000fffe0ff */
[----:B------:R-:W-:Y:S01]  /*3820*/  UPLOP3.LUT UP3, UPT, UPT, UPT, UPT, 0x40, 0x4 ;  /* 0x000000000004789c */ /* 0x000fe20003f6e870 */
[----:B------:R-:W-:Y:S01]  /*3830*/  UMOV UR21, UR10 ;  /* 0x0000000a00157c82 */ /* 0x000fe20008000000 */
[----:B------:R-:W-:-:S09]  /*3840*/  UMOV UR5, UR16 ;  /* 0x0000001000057c82 */ /* 0x000fd20008000000 */
.L_x_72:
[----:B--2---:R-:W-:Y:S01]  /*3850*/  ULEA UR26, UR5, UR11, 0x3 ;  /* 0x0000000b051a7291 */ /* 0x004fe2000f8e18ff */
[----:B---3--:R-:W-:Y:S11]  /*3860*/  @P2 BRA `(.L_x_70) ;  /* 0x00000000000c2947 */ /* 0x008ff60003800000 */
[----:B-1----:R-:W-:Y:S04]  /*3870*/  SHF.L.U32 R5, R2, 0x1f, RZ ;  /* 0x0000001f02057819 */ /* 0x002fe800000006ff */
[----:B------:R-:W1:Y:S02]  /*3880*/  SYNCS.PHASECHK.TRANS64.TRYWAIT P0, [UR26], R5 ;  /* 0x00000005ff0075a7 */ /* 0x000e64000800111a */
[----:B-1----:R-:W-:Y:S05]  /*3890*/  @!P0 BRA `(.L_x_71) ;  /* 0x0000006c00848947 */ /* 0x002fea0003800000 */
.L_x_70:
[----:B------:R-:W-:Y:S01]  /*38a0*/  UISETP.NE.AND UP0, UPT, UR21, 0x1, UPT ;  /* 0x000000011500788c */ /* 0x000fe2000bf05270 */
[----:B------:R-:W-:Y:S01]  /*38b0*/  PLOP3.LUT P2, PT, PT, PT, PT, 0x80, 0x8 ;  /* 0x000000000008781c */ /* 0x000fe20003f4f070 */
[----:B------:R-:W-:Y:S02]  /*38c0*/  UIADD3 UR16, UPT, UPT, UR5, 0x1, URZ ;  /* 0x0000000105107890 */ /* 0x000fe4000fffe0ff */
[----:B------:R-:W-:Y:S02]  /*38d0*/  UIMAD UR6, UR5, 0x600, UR4 ;  /* 0x00000600050678a4 */ /* 0x000fe4000f8e0204 */
[----:B------:R-:W-:Y:S01]  /*38e0*/  UISETP.NE.AND UP1, UPT, UR16, 0x3, UPT ;  /* 0x000000031000788c */ /* 0x000fe2000bf25270 */
[----:B------:R-:W-:Y:S01]  /*38f0*/  PLOP3.LUT P0, PT, PT, PT, UP0, 0x80, 0x8 ;  /* 0x000000000008781c */ /* 0x000fe20003f0f008 */
[----:B------:R-:W-:Y:S02]  /*3900*/  ULEA UR70, UR5, UR14, 0xb ;  /* 0x0000000e05467291 */ /* 0x000fe4000f8e58ff */
[----:B------:R-:W-:Y:S02]  /*3910*/  USEL UR42, URZ, 0x1, UP1 ;  /* 0x00000001ff2a7887 */ /* 0x000fe40008800000 */
[----:B------:R-:W-:Y:S02]  /*3920*/  USEL UR16, UR16, URZ, UP1 ;  /* 0x000000ff10107287 */ /* 0x000fe40008800000 */
[----:B------:R-:W-:Y:S02]  /*3930*/  UIADD3 UR68, UPT, UPT, UR6, 0x2, URZ ;  /* 0x0000000206447890 */ /* 0x000fe4000fffe0ff */
[----:B------:R-:W-:Y:S01]  /*3940*/  @UP0 ULEA UR27, UR16, UR11, 0x3 ;  /* 0x0000000b101b0291 */ /* 0x000fe2000f8e18ff */
[----:B------:R-:W-:Y:S01]  /*3950*/  LOP3.LUT R2, R2, UR42, RZ, 0x3c, !PT ;  /* 0x0000002a02027c12 */ /* 0x000fe2000f8e3cff */
[----:B------:R-:W-:Y:S02]  /*3960*/  UIADD3 UR66, UPT, UPT, UR70, 0x2, URZ ;  /* 0x0000000246427890 */ /* 0x000fe4000fffe0ff */
[----:B------:R-:W-:Y:S01]  /*3970*/  UIADD3 UR64, UPT, UPT, UR6, 0x4, URZ ;  /* 0x0000000406407890 */ /* 0x000fe2000fffe0ff */
[----:B-1----:R-:W-:Y:S01]  /*3980*/  @P0 SHF.L.U32 R0, R2, 0x1f, RZ ;  /* 0x0000001f02000819 */ /* 0x002fe200000006ff */
[----:B------:R-:W-:Y:S02]  /*3990*/  UIADD3 UR62, UPT, UPT, UR70, 0x4, URZ ;  /* 0x00000004463e7890 */ /* 0x000fe4000fffe0ff */
[----:B------:R-:W-:Y:S01]  /*39a0*/  UIADD3 UR60, UPT, UPT, UR6, 0x6, URZ ;  /* 0x00000006063c7890 */ /* 0x000fe2000fffe0ff */
[----:B------:R2:W3:Y:S01]  /*39b0*/  @P0 SYNCS.PHASECHK.TRANS64.TRYWAIT P2, [UR27], R0 ;  /* 0x00000000ff0005a7 */ /* 0x0004e2000804111b */
[----:B------:R-:W-:Y:S02]  /*39c0*/  UIADD3 UR58, UPT, UPT, UR70, 0x6, URZ ;  /* 0x00000006463a7890 */ /* 0x000fe4000fffe0ff */
        /* <DEDUP_REMOVED lines=10> */
[----:B------:R-:W-:Y:S02]  /*3a70*/  UIADD3 UR21, UPT, UPT, UR21, -0x1, URZ ;  /* 0xffffffff15157890 */ /* 0x000fe4000fffe0ff */
[----:B------:R-:W-:Y:S01]  /*3a80*/  UISETP.NE.AND UP0, UPT, UR15, UR22, UPT ;  /* 0x000000160f00728c */ /* 0x000fe2000bf05270 */
[----:B------:R-:W-:Y:S01]  /*3a90*/  UMOV UR7, 0x40004040 ;  /* 0x4000404000077882 */ /* 0x000fe20000000000 */
[----:B------:R-:W-:Y:S01]  /*3aa0*/  UMOV UR71, 0x40004040 ;  /* 0x4000404000477882 */ /* 0x000fe20000000000 */
[----:B------:R-:W-:Y:S01]  /*3ab0*/  UMOV UR69, 0x40004040 ;  /* 0x4000404000457882 */ /* 0x000fe20000000000 */
[----:B------:R2:W-:Y:S01]  /*3ac0*/  UTCHMMA.2CTA gdesc[UR70], gdesc[UR6], tmem[UR20], tmem[UR34], idesc[UR35], UP3 ;  /* 0x00ff2206460075ea */ /* 0x0005e20009a00014 */
[----:B------:R-:W-:Y:S01]  /*3ad0*/  UPLOP3.LUT UP3, UPT, UPT, UPT, UPT, 0x80, 0x8 ;  /* 0x000000000008789c */ /* 0x000fe20003f6f070 */
[----:B------:R-:W-:Y:S01]  /*3ae0*/  UMOV UR67, 0x40004040 ;  /* 0x4000404000437882 */ /* 0x000fe20000000000 */
[----:B------:R-:W-:Y:S01]  /*3af0*/  UMOV UR65, 0x40004040 ;  /* 0x4000404000417882 */ /* 0x000fe20000000000 */
[----:B------:R2:W-:Y:S01]  /*3b00*/  UTCHMMA.2CTA gdesc[UR66], gdesc[UR68], tmem[UR20], tmem[UR32], idesc[UR33], UPT ;  /* 0x00ff2044420075ea */ /* 0x0005e2000ba00014 */
        /* <DEDUP_REMOVED lines=14> */
[----:B------:R-:W-:Y:S01]  /*3bf0*/  UMOV UR43, 0x40004040 ;  /* 0x40004040002b7882 */ /* 0x000fe20000000000 */
[----:B------:R2:W-:Y:S01]  /*3c00*/  UTCHMMA.2CTA gdesc[UR46], gdesc[UR48], tmem[UR20], tmem[UR38], idesc[UR39], UPT ;  /* 0x00ff26302e0075ea */ /* 0x0005e2000ba00014 */
[----:B------:R2:W-:Y:S01]  /*3c10*/  UTCHMMA.2CTA gdesc[UR42], gdesc[UR44], tmem[UR20], tmem[UR36], idesc[UR37], UPT ;  /* 0x00ff242c2a0075ea */ /* 0x0005e2000ba00014 */
[----:B------:R2:W-:Y:S01]  /*3c20*/  UTCBAR.2CTA.MULTICAST [UR26], URZ, UR13 ;  /* 0x000000ff1a0073e9 */ /* 0x0005e2000820080d */
[----:B------:R-:W-:Y:S01]  /*3c30*/  UMOV UR5, UR16 ;  /* 0x0000001000057c82 */ /* 0x000fe20008000000 */
[----:B------:R-:W-:Y:S05]  /*3c40*/  BRA.U UP0, `(.L_x_72) ;  /* 0xfffffffd00007547 */ /* 0x000fea000b83ffff */
.L_x_69:
[----:B------:R-:W-:Y:S01]  /*3c50*/  UIADD3 UR19, UPT, UPT, UR19, 0x90, URZ ;  /* 0x0000009013137890 */ /* 0x000fe2000fffe0ff */
[----:B------:R-:W-:-:S08]  /*3c60*/  UMOV UR15, UR22 ;  /* 0x00000016000f7c82 */ /* 0x000fd00008000000 */
[----:B------:R4:W-:Y:S01]  /*3c70*/  UTCBAR.2CTA.MULTICAST [UR19], URZ, UR12 ;  /* 0x000000ff130073e9 */ /* 0x0009e2000820080c */
[----:B------:R-:W-:Y:S02]  /*3c80*/  NOP ;  /* 0x0000000000007918 */ /* 0x000fe40000000000 */
.L_x_67:
[----:B------:R-:W-:Y:S01]  /*3c90*/  UIADD3 UR17, UPT, UPT, UR17, 0x1, URZ ;  /* 0x0000000111117890 */ /* 0x000fe2000fffe0ff */
[----:B------:R-:W-:-:S03]  /*3ca0*/  ISETP.NE.AND P0, PT, R8, 0x2, PT ;  /* 0x000000020800780c */ /* 0x000fc60003f05270 */
[----:B------:R-:W-:Y:S01]  /*3cb0*/  UISETP.NE.AND UP0, UPT, UR17, 0x2, UPT ;  /* 0x000000021100788c */ /* 0x000fe2000bf05270 */
[----:B-12---:R-:W-:Y:S02]  /*3cc0*/  SEL R0, RZ, 0x1, P0 ;  /* 0x00000001ff007807 */ /* 0x006fe40000000000 */
[----:B------:R-:W-:Y:S01]  /*3cd0*/  SEL R8, R8, RZ, P0 ;  /* 0x000000ff08087207 */ /* 0x000fe20000000000 */
[----:B------:R-:W-:Y:S01]  /*3ce0*/  USEL UR5, URZ, 0x1, UP0 ;  /* 0x00000001ff057887 */ /* 0x000fe20008000000 */
[----:B------:R-:W-:Y:S01]  /*3cf0*/  LOP3.LUT R3, R3, R0, RZ, 0x3c, !PT ;  /* 0x0000000003037212 */ /* 0x000fe200078e3cff */
[----:B------:R-:W-:-:S04]  /*3d00*/  USEL UR17, UR17, URZ, UP0 ;  /* 0x000000ff11117287 */ /* 0x000fc80008000000 */
[----:B------:R-:W-:Y:S01]  /*3d10*/  LOP3.LUT R9, R9, UR5, RZ, 0x3c, !PT ;  /* 0x0000000509097c12 */ /* 0x000fe2000f8e3cff */
[----:B------:R-:W-:Y:S07]  /*3d20*/  @P1 BRA `(.L_x_73) ;  /* 0xfffffff800381947 */ /* 0x000fee000383ffff */
[----:B------:R-:W1:Y:S01]  /*3d30*/  S2UR UR4, SR_CgaCtaId ;  /* 0x00000000000479c3 */ /* 0x000e620000008800 */
[----:B------:R-:W-:Y:S01]  /*3d40*/  ELECT P0, URZ, PT ;  /* 0x0000000000ff782f */ /* 0x000fe20003800000 */
[----:B------:R-:W-:Y:S01]  /*3d50*/  HFMA2 R0, -RZ, RZ, 0, 5.9604644775390625e-08 ;  /* 0x00000001ff007431 */ /* 0x000fe200000001ff */
[----:B------:R-:W-:-:S05]  /*3d60*/  UMOV UR5, 0x40 ;  /* 0x0000004000057882 */ /* 0x000fca0000000000 */
[----:B------:R-:W-:Y:S01]  /*3d70*/  UVIRTCOUNT.DEALLOC.SMPOOL 0x80 ;  /* 0x000000800000784c */ /* 0x000fe20000000000 */
[----:B------:R-:W-:Y:S02]  /*3d80*/  UISETP.NE.AND UP0, UPT, UR9, URZ, UPT ;  /* 0x000000ff0900728c */ /* 0x000fe4000bf05270 */
[----:B-1----:R-:W-:-:S09]  /*3d90*/  ULEA UR4, UR4, UR5, 0x18 ;  /* 0x0000000504047291 */ /* 0x002fd2000f8ec0ff */
[----:B------:R1:W-:Y:S01]  /*3da0*/  @P0 STS.U8 [UR4+0x1c], R0 ;  /* 0x00001c00ff000988 */ /* 0x0003e20008000004 */
[----:B------:R-:W-:Y:S05]  /*3db0*/  BRA.U UP0, `(.L_x_74) ;  /* 0x0000000100587547 */ /* 0x000fea000b800000 */
[----:B------:R-:W-:Y:S01]  /*3dc0*/  UIADD3 UR6, UPT, UPT, UR11, 0xa0, URZ ;  /* 0x000000a00b067890 */ /* 0x000fe2000fffe0ff */
[----:B------:R-:W-:-:S03]  /*3dd0*/  SHF.L.U32 R3, R9, 0x1f, RZ ;  /* 0x0000001f09037819 */ /* 0x000fc600000006ff */
[----:B------:R-:W-:-:S09]  /*3de0*/  ULEA UR5, UR17, UR6, 0x3 ;  /* 0x0000000611057291 */ /* 0x000fd2000f8e18ff */
[----:B------:R-:W2:Y:S02]  /*3df0*/  SYNCS.PHASECHK.TRANS64.TRYWAIT P0, [UR5], R3 ;  /* 0x00000003ff0075a7 */ /* 0x000ea40008001105 */
[----:B--2---:R-:W-:Y:S05]  /*3e00*/  @!P0 BRA `(.L_x_75) ;  /* 0x0000006800408947 */ /* 0x004fea0003800000 */
.L_x_158:
[----:B------:R-:W-:-:S04]  /*3e10*/  UIADD3 UR7, UPT, UPT, UR17, 0x1, URZ ;  /* 0x0000000111077890 */ /* 0x000fc8000fffe0ff */
[----:B------:R-:W-:-:S04]  /*3e20*/  UISETP.NE.AND UP1, UPT, UR7, 0x2, UPT ;  /* 0x000000020700788c */ /* 0x000fc8000bf25270 */
[----:B------:R-:W-:Y:S02]  /*3e30*/  USEL UR5, URZ, 0x1, UP1 ;  /* 0x00000001ff057887 */ /* 0x000fe40008800000 */
[----:B------:R-:W-:-:S04]  /*3e40*/  USEL UR7, UR7, URZ, UP1 ;  /* 0x000000ff07077287 */ /* 0x000fc80008800000 */
[----:B------:R-:W-:Y:S01]  /*3e50*/  ULEA UR7, UR7, UR6, 0x3 ;  /* 0x0000000607077291 */ /* 0x000fe2000f8e18ff */
[----:B-1----:R-:W-:-:S04]  /*3e60*/  LOP3.LUT R3, R9, UR5, RZ, 0x3c, !PT ;  /* 0x0000000509037c12 */ /* 0x002fc8000f8e3cff */
[----:B------:R-:W-:Y:S01]  /*3e70*/  SHF.L.U32 R3, R3, 0x1f, RZ ;  /* 0x0000001f03037819 */ /* 0x000fe200000006ff */
[----:B------:R-:W-:-:S04]  /*3e80*/  IMAD.U32 R0, RZ, RZ, UR7 ;  /* 0x00000007ff007e24 */ /* 0x000fc8000f8e00ff */
[----:B------:R1:W2:Y:S03]  /*3e90*/  SYNCS.PHASECHK.TRANS64.TRYWAIT P0, [R0+URZ], R3 ;  /* 0x00000003000075a7 */ /* 0x0002a600080011ff */
[----:B--2---:R-:W-:Y:S05]  /*3ea0*/  @!P0 NANOSLEEP.SYNCS 0x989680 ;  /* 0x009896800000895d */ /* 0x004fea0003900000 */
[----:B------:R-:W2:Y:S02]  /*3eb0*/  @!P0 SYNCS.PHASECHK.TRANS64 P0, [R0+URZ], R3 ;  /* 0x00000003000085a7 */ /* 0x000ea400080010ff */
[----:B--2---:R-:W-:Y:S05]  /*3ec0*/  @P0 BRA `(.L_x_76) ;  /* 0x0000000000200947 */ /* 0x004fea0003800000 */
.L_x_77:
[----:B--2---:R2:W1:Y:S02]  /*3ed0*/  SYNCS.PHASECHK.TRANS64.TRYWAIT P0, [R0+URZ], R3 ;  /* 0x00000003000075a7 */ /* 0x00446400080011ff */
[----:B-1----:R-:W-:Y:S05]  /*3ee0*/  @!P0 NANOSLEEP.SYNCS 0x989680 ;  /* 0x009896800000895d */ /* 0x002fea0003900000 */
[----:B------:R-:W1:Y:S02]  /*3ef0*/  @!P0 SYNCS.PHASECHK.TRANS64 P0, [R0+URZ], R3 ;  /* 0x00000003000085a7 */ /* 0x000e6400080010ff */
[----:B-1----:R-:W-:Y:S05]  /*3f00*/  @!P0 BRA `(.L_x_77) ;  /* 0xfffffffc00f08947 */ /* 0x002fea000383ffff */
[----:B------:R-:W-:Y:S05]  /*3f10*/  BRA `(.L_x_76) ;  /* 0x00000000000c7947 */ /* 0x000fea0003800000 */
.L_x_74:
[----:B------:R-:W-:-:S04]  /*3f20*/  UIADD3 UR5, UPT, UPT, UR11, 0xd0, URZ ;  /* 0x000000d00b057890 */ /* 0x000fc8000fffe0ff */
[----:B------:R-:W-:-:S09]  /*3f30*/  UPRMT UR5, UR8, 0x654, UR5 ;  /* 0x0000065408057896 */ /* 0x000fd20008000005 */
[----:B------:R-:W-:Y:S03]  /*3f40*/  SYNCS.ARRIVE.TRANS64.RED.A1T0 RZ, [UR5], RZ ;  /* 0x000000ffffff79a7 */ /* 0x000fe60008100405 */
.L_x_76:
[----:B-12---:R-:W-:Y:S01]  /*3f50*/  SHF.L.U32 R3, RZ, 0x1f, RZ ;  /* 0x0000001fff037819 */ /* 0x006fe200000006ff */
[----:B------:R-:W-:Y:S01]  /*3f60*/  UIADD3 UR5, UPT, UPT, UR11, 0xd0, URZ ;  /* 0x000000d00b057890 */ /* 0x000fe2000fffe0ff */
[----:B------:R-:W-:Y:S02]  /*3f70*/  PLOP3.LUT P0, PT, PT, PT, UP0, 0x80, 0x8 ;  /* 0x000000000008781c */ /* 0x000fe40003f0f008 */
[----:B------:R-:W1:Y:S02]  /*3f80*/  SYNCS.PHASECHK.TRANS64.TRYWAIT P1, [UR11+0xd0], R3 ;  /* 0x0000d003ff0075a7 */ /* 0x000e64000802110b */
[----:B-1----:R-:W-:Y:S09]  /*3f90*/  @!P1 BRA `(.L_x_78) ;  /* 0x0000006400f49947 */ /* 0x002ff20003800000 */
.L_x_160:
[----:B------:R-:W-:Y:S02]  /*3fa0*/  @!UP0 UPRMT UR5, UR8, 0x654, UR5 ;  /* 0x0000065408058896 */ /* 0x000fe40008000005 */
[----:B------:R-:W-:Y:S01]  /*3fb0*/  ULOP3.LUT UR6, UR18, 0xffff, URZ, 0xc0, !UPT ;  /* 0x0000ffff12067892 */ /* 0x000fe2000f8ec0ff */
[----:B------:R-:W-:-:S03]  /*3fc0*/  UMOV UR8, 0xffff ;  /* 0x0000ffff00087882 */ /* 0x000fc60000000000 */
[----:B------:R-:W-:-:S03]  /*3fd0*/  USHF.R.U32.HI UR6, URZ, 0x5, UR6 ;  /* 0x00000005ff067899 */ /* 0x000fc60008011606 */
[----:B------:R-:W-:Y:S01]  /*3fe0*/  @!P0 SYNCS.ARRIVE.TRANS64.RED.A1T0 RZ, [UR5], RZ ;  /* 0x000000ffffff89a7 */ /* 0x000fe20008100405 */
[----:B------:R-:W-:Y:S01]  /*3ff0*/  NOP ;  /* 0x0000000000007918 */ /* 0x000fe20000000000 */
[----:B-1----:R-:W1:Y:S01]  /*4000*/  LDS R0, [UR4+0x14] ;  /* 0x00001404ff007984 */ /* 0x002e620008000800 */
[----:B------:R-:W-:Y:S01]  /*4010*/  USHF.L.U32 UR8, UR8, UR6, URZ ;  /* 0x0000000608087299 */ /* 0x000fe200080006ff */
[----:B------:R-:W-:Y:S02]  /*4020*/  UMOV UR5, 0x1 ;  /* 0x0000000100057882 */ /* 0x000fe40000000000 */
[----:B------:R-:W-:-:S03]  /*4030*/  USHF.L.U32 UR5, UR5, UR6, URZ ;  /* 0x0000000605057299 */ /* 0x000fc600080006ff */
[----:B-1----:R-:W-:-:S04]  /*4040*/  LOP3.LUT R0, R0, UR8, RZ, 0xc0, !PT ;  /* 0x0000000800007c12 */ /* 0x002fc8000f8ec0ff */
[----:B------:R-:W-:-:S13]  /*4050*/  ISETP.NE.AND P0, PT, R0, UR8, PT ;  /* 0x0000000800007c0c */ /* 0x000fda000bf05270 */
[----:B------:R-:W-:Y:S05]  /*4060*/  @P0 BRA `(.L_x_79) ;  /* 0x0000000000580947 */ /* 0x000fea0003800000 */
[----:B------:R-:W1:Y:S02]  /*4070*/  LDS R0, [UR4+0x18] ;  /* 0x00001804ff007984 */ /* 0x000e640008000800 */
[----:B-1----:R-:W-:-:S04]  /*4080*/  LOP3.LUT R0, R0, UR5, RZ, 0xc0, !PT ;  /* 0x0000000500007c12 */ /* 0x002fc8000f8ec0ff */
[----:B------:R-:W-:-:S13]  /*4090*/  ISETP.NE.AND P0, PT, R0, UR5, PT ;  /* 0x0000000500007c0c */ /* 0x000fda000bf05270 */
[----:B------:R-:W-:Y:S05]  /*40a0*/  @P0 BRA `(.L_x_80) ;  /* 0x00000000003c0947 */ /* 0x000fea0003800000 */
[----:B------:R-:W1:Y:S01]  /*40b0*/  S2R R2, SR_LANEID ;  /* 0x0000000000027919 */ /* 0x000e620000000000 */
[----:B------:R-:W-:Y:S01]  /*40c0*/  ULOP3.LUT UR8, URZ, UR8, URZ, 0x33, !UPT ;  /* 0x00000008ff087292 */ /* 0x000fe2000f8e33ff */
[----:B------:R-:W-:Y:S01]  /*40d0*/  LOP3.LUT R4, RZ, UR5, RZ, 0x33, !PT ;  /* 0x00000005ff047c12 */ /* 0x000fe2000f8e33ff */
[----:B------:R-:W-:Y:S02]  /*40e0*/  VOTEU.ANY UR7, UPT, PT ;  /* 0x0000000000077886 */ /* 0x000fe400038e0100 */
[----:B------:R-:W-:Y:S01]  /*40f0*/  UFLO.U32 UR7, UR7 ;  /* 0x00000007000772bd */ /* 0x000fe200080e0000 */
[----:B------:R-:W2:Y:S01]  /*4100*/  REDUX UR5, R4 ;  /* 0x00000000040573c4 */ /* 0x000ea20000000000 */
[----:B------:R-:W-:-:S06]  /*4110*/  IMAD.U32 R0, RZ, RZ, UR8 ;  /* 0x00000008ff007e24 */ /* 0x000fcc000f8e00ff */
[----:B------:R1:W-:Y:S01]  /*4120*/  UTCATOMSWS.AND URZ, UR8 ;  /* 0x0000000800ff79e3 */ /* 0x0003e20008000000 */
[----:B------:R-:W3:Y:S01]  /*4130*/  REDUX UR6, R0 ;  /* 0x00000000000673c4 */ /* 0x000ee20000000000 */
[----:B-1----:R-:W-:Y:S01]  /*4140*/  ISETP.EQ.U32.AND P0, PT, R2, UR7, PT ;  /* 0x0000000702007c0c */ /* 0x002fe2000bf02070 */
[----:B--2---:R-:W-:Y:S01]  /*4150*/  IMAD.U32 R2, RZ, RZ, UR5 ;  /* 0x00000005ff027e24 */ /* 0x004fe2000f8e00ff */
[----:B---3--:R-:W-:-:S11]  /*4160*/  MOV R3, UR6 ;  /* 0x0000000600037c02 */ /* 0x008fd60008000f00 */
[----:B------:R1:W-:Y:S04]  /*4170*/  @P0 ATOMS.AND RZ, [UR4+0x14], R3 ;  /* 0x00001403ffff098c */ /* 0x0003e8000a800004 */
[----:B------:R1:W-:Y:S01]  /*4180*/  @P0 ATOMS.AND RZ, [UR4+0x18], R2 ;  /* 0x00001802ffff098c */ /* 0x0003e2000a800004 */
[----:B------:R-:W-:Y:S05]  /*4190*/  BRA `(.L_x_81) ;  /* 0x0000000000147947 */ /* 0x000fea0003800000 */
.L_x_80:
[----:B------:R-:W-:Y:S02]  /*41a0*/  MOV R2, 0x41c0 ;  /* 0x000041c000027802 */ /* 0x000fe40000000f00 */
[----:B---345:R-:W-:Y:S05]  /*41b0*/  CALL.REL.NOINC `($__internal_0_$__cuda_sm10x_tcgen05_guardrail_trap_col_being_dealloced_not_returned_by_alloc) ;  /* 0x0000006800907944 */ /* 0x038fea0003c00000 */
[----:B------:R-:W-:Y:S05]  /*41c0*/  BRA `(.L_x_81) ;  /* 0x0000000000087947 */ /* 0x000fea0003800000 */
.L_x_79:
[----:B------:R-:W-:Y:S02]  /*41d0*/  MOV R2, 0x41f0 ;  /* 0x000041f000027802 */ /* 0x000fe40000000f00 */
[----:B---345:R-:W-:Y:S05]  /*41e0*/  CALL.REL.NOINC `($__internal_2_$__cuda_sm10x_tcgen05_guardrail_trap_unallocated_columns_being_dealloced) ;  /* 0x00000068009c7944 */ /* 0x038fea0003c00000 */
.L_x_81:
[----:B------:R-:W-:Y:S01]  /*41f0*/  NOP ;  /* 0x0000000000007918 */ /* 0x000fe20000000000 */
[----:B----4-:R-:W-:Y:S05]  /*4200*/  EXIT ;  /* 0x000000000000794d */ /* 0x010fea0003800000 */
.L_x_54:
[----:B------:R-:W-:-:S09]  /*4210*/  UISETP.NE.OR UP5, UPT, UR10, 0x3, !UP5 ;  /* 0x000000030a00788c */ /* 0x000fd2000efa5670 */
[----:B------:R-:W-:Y:S05]  /*4220*/  BRA.U UP5, `(.L_x_82) ;  /* 0x0000000d05ac7547 */ /* 0x000fea000b800000 */
[----:B------:R-:W1:Y:S01]  /*4230*/  LDCU.64 UR6, c[0x0][0x888] ;  /* 0x00011100ff0677ac */ /* 0x000e620008000a00 */
[----:B------:R-:W2:Y:S01]  /*4240*/  LDC R0, c[0x0][0xb30] ;  /* 0x0002cc00ff007b82 */ /* 0x000ea20000000800 */
[----:B------:R-:W-:Y:S02]  /*4250*/  HFMA2 R29, -RZ, RZ, 0, 0 ;  /* 0x00000000ff1d7431 */ /* 0x000fe400000001ff */
[----:B------:R-:W-:Y:S01]  /*4260*/  IMAD.MOV.U32 R31, RZ, RZ, 0x1 ;  /* 0x00000001ff1f7424 */ /* 0x000fe200078e00ff */
[----:B------:R-:W3:Y:S01]  /*4270*/  LDCU.64 UR4, c[0x0][0x890] ;  /* 0x00011200ff0477ac */ /* 0x000ee20008000a00 */
[----:B------:R-:W-:Y:S01]  /*4280*/  IMAD.MOV.U32 R30, RZ, RZ, RZ ;  /* 0x000000ffff1e7224 */ /* 0x000fe200078e00ff */
[----:B------:R-:W-:Y:S01]  /*4290*/  MOV R23, 0x4000 ;  /* 0x0000400000177802 */ /* 0x000fe20000000f00 */
[----:B------:R-:W-:Y:S01]  /*42a0*/  UPLOP3.LUT UP1, UPT, UPT, UPT, UPT, 0x40, 0x4 ;  /* 0x000000000004789c */ /* 0x000fe20003f2e870 */
[----:B------:R-:W4:Y:S08]  /*42b0*/  LDC R19, c[0x0][0x370] ;  /* 0x0000dc00ff137b82 */ /* 0x000f300000000800 */
[----:B------:R-:W4:Y:S01]  /*42c0*/  LDC R2, c[0x0][0xb0c] ;  /* 0x0002c300ff027b82 */ /* 0x000f220000000800 */
[----:B-1----:R-:W-:-:S03]  /*42d0*/  UISETP.NE.U32.AND UP2, UPT, UR6, URZ, UPT ;  /* 0x000000ff0600728c */ /* 0x002fc6000bf45070 */
[----:B------:R-:W-:Y:S01]  /*42e0*/  UMOV UR6, 0x400 ;  /* 0x0000040000067882 */ /* 0x000fe20000000000 */
[----:B------:R-:W-:Y:S02]  /*42f0*/  UISETP.NE.AND.EX UP2, UPT, UR7, URZ, UPT, UP2 ;  /* 0x000000ff0700728c */ /* 0x000fe4000bf45320 */
[----:B------:R-:W-:Y:S01]  /*4300*/  ULEA UR6, UR37, UR6, 0x18 ;  /* 0x0000000625067291 */ /* 0x000fe2000f8ec0ff */
[----:B------:R-:W1:Y:S01]  /*4310*/  LDC R18, c[0x0][0xb20] ;  /* 0x0002c800ff127b82 */ /* 0x000e620000000800 */
[----:B---3--:R-:W-:Y:S01]  /*4320*/  UISETP.NE.U32.AND UP3, UPT, UR4, URZ, UPT ;  /* 0x000000ff0400728c */ /* 0x008fe2000bf65070 */
[----:B--2---:R-:W-:Y:S01]  /*4330*/  ISETP.NE.AND P1, PT, R0, 0x1, PT ;  /* 0x000000010000780c */ /* 0x004fe20003f25270 */
[----:B------:R-:W-:Y:S02]  /*4340*/  UIADD3 UR7, UPT, UPT, UR6, 0x40, URZ ;  /* 0x0000004006077890 */ /* 0x000fe4000fffe0ff */
[----:B------:R-:W-:Y:S02]  /*4350*/  UIADD3 UR25, UPT, UPT, UR6, 0x30, URZ ;  /* 0x0000003006197890 */ /* 0x000fe4000fffe0ff */
[----:B------:R-:W-:Y:S01]  /*4360*/  UIADD3 UR17, UPT, UPT, UR6, 0x38, URZ ;  /* 0x0000003806117890 */ /* 0x000fe2000fffe0ff */
[----:B------:R-:W2:Y:S01]  /*4370*/  LDC.64 R32, c[0x0][0x348] ;  /* 0x0000d200ff207b82 */ /* 0x000ea20000000a00 */
[----:B------:R-:W-:-:S02]  /*4380*/  UPRMT UR7, UR37, 0x654, UR7 ;  /* 0x0000065425077896 */ /* 0x000fc40008000007 */
[----:B------:R-:W-:-:S05]  /*4390*/  UISETP.NE.AND.EX UP3, UPT, UR5, URZ, UPT, UP3 ;  /* 0x000000ff0500728c */ /* 0x000fca000bf65330 */
[----:B------:R-:W3:Y:S08]  /*43a0*/  LDC.64 R16, c[0x0][0xb10] ;  /* 0x0002c400ff107b82 */ /* 0x000ef00000000a00 */
[----:B------:R-:W1:Y:S08]  /*43b0*/  LDC.64 R6, c[0x0][0xb18] ;  /* 0x0002c600ff067b82 */ /* 0x000e700000000a00 */
[----:B------:R-:W1:Y:S08]  /*43c0*/  LDC.64 R4, c[0x0][0xb28] ;  /* 0x0002ca00ff047b82 */ /* 0x000e700000000a00 */
[----:B----4-:R-:W1:Y:S02]  /*43d0*/  LDC R22, c[0x0][0x374] ;  /* 0x0000dd00ff167b82 */ /* 0x010e640000000800 */
.L_x_92:
[C---:B------:R-:W-:Y:S02]  /*43e0*/  LEA R0, R30.reuse, UR6, 0x3 ;  /* 0x000000061e007c11 */ /* 0x040fe4000f8e18ff */
[----:B------:R-:W-:Y:S02]  /*43f0*/  SHF.L.U32 R3, R29, 0x1f, RZ ;  /* 0x0000001f1d037819 */ /* 0x000fe400000006ff */
[----:B------:R-:W-:Y:S02]  /*4400*/  LEA R24, R30, UR6, 0x4 ;  /* 0x000000061e187c11 */ /* 0x000fe4000f8e20ff */
[----:B----4-:R-:W4:Y:S02]  /*4410*/  SYNCS.PHASECHK.TRANS64.TRYWAIT P0, [R0+URZ+0x70], R3 ;  /* 0x00007003000075a7 */ /* 0x010f2400080011ff */
[----:B----4-:R-:W-:Y:S05]  /*4420*/  @!P0 BRA `(.L_x_83) ;  /* 0x0000006000e88947 */ /* 0x010fea0003800000 */
.L_x_161:
[----:B------:R-:W-:Y:S01]  /*4430*/  ISETP.GE.AND P0, PT, R72, 0x1, PT ;  /* 0x000000014800780c */ /* 0x000fe20003f06270 */
[----:B------:R-:W1:Y:S01]  /*4440*/  LDS.128 R24, [R24+0xe0] ;  /* 0x0000e00018187984 */ /* 0x000e620000000c00 */
[----:B----4-:R-:W-:Y:S01]  /*4450*/  VIADD R0, R0, 0x80 ;  /* 0x0000008000007836 */ /* 0x010fe20000000000 */
[----:B------:R-:W-:Y:S01]  /*4460*/  @!PT LDS RZ, [RZ] ;  /* 0x00000000fffff984 */ /* 0x000fe20000000800 */
[----:B------:R-:W-:Y:S01]  /*4470*/  @!PT LDS RZ, [RZ] ;  /* 0x00000000fffff984 */ /* 0x000fe20000000800 */
[----:B------:R-:W-:Y:S01]  /*4480*/  @!PT LDS RZ, [RZ] ;  /* 0x00000000fffff984 */ /* 0x000fe20000000800 */
[----:B------:R-:W-:Y:S01]  /*4490*/  @!PT LDS RZ, [RZ] ;  /* 0x00000000fffff984 */ /* 0x000fe20000000800 */
[----:B------:R4:W-:Y:S06]  /*44a0*/  MEMBAR.ALL.CTA ;  /* 0x0000000000007992 */ /* 0x0009ec0000008000 */
[----:B----4-:R-:W4:Y:S01]  /*44b0*/  FENCE.VIEW.ASYNC.S ;  /* 0x00000000000073c6 */ /* 0x010f220000000000 */
[----:B------:R-:W-:Y:S04]  /*44c0*/  PRMT R0, RZ, 0x654, R0 ;  /* 0x00000654ff007816 */ /* 0x000fe80000000000 */
[----:B----4-:R4:W-:Y:S01]  /*44d0*/  SYNCS.ARRIVE.TRANS64.RED.A1T0 RZ, [R0+URZ], RZ ;  /* 0x000000ff00ff79a7 */ /* 0x0109e200081004ff */
[----:B-1----:R-:W-:Y:S11]  /*44e0*/  LOP3.LUT P3, RZ, R26, 0x1, RZ, 0xc0, !PT ;  /* 0x000000011aff7812 */ /* 0x002ff6000786c0ff */
[----:B------:R-:W-:Y:S02]  /*44f0*/  @!UPT UIADD3 URZ, UPT, UPT, URZ, URZ, URZ ;  /* 0x000000fffffff290 */ /* 0x000fe4000fffe0ff */
[----:B------:R-:W-:Y:S02]  /*4500*/  @P3 MOV R13, R24 ;  /* 0x00000018000d3202 */ /* 0x000fe40000000f00 */
[----:B------:R-:W-:Y:S01]  /*4510*/  @P3 LOP3.LUT R8, R25, 0xffff, RZ, 0xc0, !PT ;  /* 0x0000ffff19083812 */ /* 0x000fe200078ec0ff */
[----:B----4-:R-:W-:Y:S06]  /*4520*/  @!P0 BRA `(.L_x_84) ;  /* 0x0000000000a48947 */ /* 0x010fec0003800000 */
[----:B------:R-:W-:Y:S01]  /*4530*/  IMAD.HI.U32 R35, R22, R7, RZ ;  /* 0x0000000716237227 */ /* 0x000fe200078e00ff */
[----:B------:R-:W-:Y:S02]  /*4540*/  ISETP.NE.AND P0, PT, R6, 0x1, PT ;  /* 0x000000010600780c */ /* 0x000fe40003f05270 */
[----:B------:R-:W-:Y:S01]  /*4550*/  ISETP.NE.AND P2, PT, R72, 0x1, PT ;  /* 0x000000014800780c */ /* 0x000fe20003f45270 */
[----:B---3--:R-:W-:Y:S01]  /*4560*/  IMAD.HI.U32 R34, R19, R16, RZ ;  /* 0x0000001013227227 */ /* 0x008fe200078e00ff */
[----:B------:R-:W-:Y:S02]  /*4570*/  SHF.R.U32.HI R35, RZ, R18, R35 ;  /* 0x00000012ff237219 */ /* 0x000fe40000011623 */
[----:B------:R-:W-:Y:S01]  /*4580*/  ISETP.NE.AND P4, PT, R2, 0x1, PT ;  /* 0x000000010200780c */ /* 0x000fe20003f85270 */
[----:B------:R-:W-:Y:S01]  /*4590*/  IMAD.HI.U32 R36, R13, R16, RZ ;  /* 0x000000100d247227 */ /* 0x000fe200078e00ff */
[----:B------:R-:W-:Y:S02]  /*45a0*/  SHF.R.U32.HI R34, RZ, R17, R34 ;  /* 0x00000011ff227219 */ /* 0x000fe40000011622 */
[----:B------:R-:W-:Y:S01]  /*45b0*/  SEL R3, R22, R35, !P0 ;  /* 0x0000002316037207 */ /* 0x000fe20004000000 */
[C---:B------:R-:W-:Y:S01]  /*45c0*/  IMAD.HI.U32 R35, R8.reuse, R7, RZ ;  /* 0x0000000708237227 */ /* 0x040fe200078e00ff */
[----:B------:R-:W-:Y:S02]  /*45d0*/  SEL R11, R19, R34, !P4 ;  /* 0x00000022130b7207 */ /* 0x000fe40006000000 */
[----:B------:R-:W-:Y:S01]  /*45e0*/  SHF.R.U32.HI R36, RZ, R17, R36 ;  /* 0x00000011ff247219 */ /* 0x000fe20000011624 */
[----:B------:R-:W-:Y:S01]  /*45f0*/  IMAD.HI.U32 R38, R3, R4, RZ ;  /* 0x0000000403267227 */ /* 0x000fe200078e00ff */
[----:B------:R-:W-:Y:S03]  /*4600*/  SHF.R.U32.HI R35, RZ, R18, R35 ;  /* 0x00000012ff237219 */ /* 0x000fe60000011623 */
[----:B------:R-:W-:Y:S01]  /*4610*/  IMAD.HI.U32 R34, R11, R4, RZ ;  /* 0x000000040b227227 */ /* 0x000fe200078e00ff */
[----:B------:R-:W-:Y:S02]  /*4620*/  @P2 SHF.R.U32.HI R3, RZ, R5, R38 ;  /* 0x00000005ff032219 */ /* 0x000fe40000011626 */
[----:B------:R-:W-:Y:S02]  /*4630*/  SEL R9, R8, R35, !P0 ;  /* 0x0000002308097207 */ /* 0x000fe40004000000 */
[----:B------:R-:W-:Y:S01]  /*4640*/  @P2 SHF.R.U32.HI R11, RZ, R5, R34 ;  /* 0x00000005ff0b2219 */ /* 0x000fe20000011622 */
[C---:B------:R-:W-:Y:S01]  /*4650*/  IMAD R10, R72.reuse, R3, RZ ;  /* 0x00000003480a7224 */ /* 0x040fe200078e02ff */
[----:B------:R-:W-:Y:S01]  /*4660*/  SEL R3, R13, R36, !P4 ;  /* 0x000000240d037207 */ /* 0x000fe20006000000 */
[C---:B------:R-:W-:Y:S03]  /*4670*/  IMAD.HI.U32 R14, R9.reuse, R4, RZ ;  /* 0x00000004090e7227 */ /* 0x040fe600078e00ff */
[----:B------:R-:W-:Y:S01]  /*4680*/  ISETP.GE.AND P0, PT, R9, R10, PT ;  /* 0x0000000a0900720c */ /* 0x000fe20003f06270 */
[C---:B------:R-:W-:Y:S01]  /*4690*/  IMAD R12, R72.reuse, R11, RZ ;  /* 0x0000000b480c7224 */ /* 0x040fe200078e02ff */
[-C--:B------:R-:W-:Y:S04]  /*46a0*/  SHF.R.U32.HI R14, RZ, R5.reuse, R14 ;  /* 0x00000005ff0e7219 */ /* 0x080fe8000001160e */
[----:B------:R-:W-:Y:S02]  /*46b0*/  ISETP.GE.OR P0, PT, R3, R12, P0 ;  /* 0x0000000c0300720c */ /* 0x000fe40000706670 */
[----:B------:R-:W-:Y:S05]  /*46c0*/  SEL R15, R9, R14, !P2 ;  /* 0x0000000e090f7207 */ /* 0x000fea0005000000 */
[----:B------:R-:W-:Y:S04]  /*46d0*/  IMAD.MOV R14, RZ, RZ, -R15 ;  /* 0x000000ffff0e7224 */ /* 0x000fe800078e0a0f */
[----:B------:R-:W-:Y:S02]  /*46e0*/  IMAD R14, R72, R14, R9 ;  /* 0x0000000e480e7224 */ /* 0x000fe400078e0209 */
[C---:B------:R-:W-:Y:S05]  /*46f0*/  @!P0 IMAD.HI.U32 R10, R3.reuse, R4, RZ ;  /* 0x00000004030a8227 */ /* 0x040fea00078e00ff */
[----:B------:R-:W-:Y:S04]  /*4700*/  @!P0 SHF.R.U32.HI R10, RZ, R5, R10 ;  /* 0x00000005ff0a8219 */ /* 0x000fe8000001160a */
[----:B------:R-:W-:Y:S01]  /*4710*/  @!P0 SEL R0, R3, R10, !P2 ;  /* 0x0000000a03008207 */ /* 0x000fe20005000000 */
[----:B------:R-:W-:Y:S03]  /*4720*/  IMAD.MOV R10, RZ, RZ, -R3 ;  /* 0x000000ffff0a7224 */ /* 0x000fe600078e0a03 */
[----:B------:R-:W-:Y:S01]  /*4730*/  @!P0 IADD3 R15, PT, PT, R15, -R0, RZ ;  /* 0x800000000f0f8210 */ /* 0x000fe20007ffe0ff */
[----:B------:R-:W-:Y:S01]  /*4740*/  @!P0 IMAD R0, R11, R14, R0 ;  /* 0x0000000e0b008224 */ /* 0x000fe200078e0200 */
[----:B------:R-:W-:Y:S01]  /*4750*/  IADD3 R11, PT, PT, -R9, RZ, RZ ;  /* 0x000000ff090b7210 */ /* 0x000fe20007ffe1ff */
[----:B------:R-:W-:Y:S02]  /*4760*/  IMAD R13, R2, R10, R13 ;  /* 0x0000000a020d7224 */ /* 0x000fe400078e020d */
[----:B------:R-:W-:Y:S02]  /*4770*/  @!P0 IMAD R9, R15, R72, R3 ;  /* 0x000000480f098224 */ /* 0x000fe400078e0203 */
[----:B------:R-:W-:Y:S02]  /*4780*/  @!P0 IMAD.MOV.U32 R3, RZ, RZ, R0 ;  /* 0x000000ffff038224 */ /* 0x000fe400078e0000 */
[----:B------:R-:W-:Y:S02]  /*4790*/  IMAD R8, R6, R11, R8 ;  /* 0x0000000b06087224 */ /* 0x000fe400078e0208 */
[----:B------:R-:W-:Y:S02]  /*47a0*/  IMAD R13, R3, R2, R13 ;  /* 0x00000002030d7224 */ /* 0x000fe400078e020d */
[----:B------:R-:W-:Y:S02]  /*47b0*/  IMAD R8, R9, R6, R8 ;  /* 0x0000000609087224 */ /* 0x000fe400078e0208 */
.L_x_84:
[----:B------:R-:W-:Y:S05]  /*47c0*/  BRA.U UP1, `(.L_x_85) ;  /* 0x0000000101107547 */ /* 0x000fea000b800000 */
[----:B------:R-:W-:Y:S04]  /*47d0*/  MOV R0, UR14 ;  /* 0x0000000e00007c02 */ /* 0x000fe80008000f00 */
[----:B------:R-:W-:Y:S04]  /*47e0*/  SHF.L.U32 R3, R0, 0x1f, RZ ;  /* 0x0000001f00037819 */ /* 0x000fe800000006ff */
[----:B------:R-:W1:Y:S02]  /*47f0*/  SYNCS.PHASECHK.TRANS64.TRYWAIT P0, [UR6+0x68], R3 ;  /* 0x00006803ff0075a7 */ /* 0x000e640008001106 */
[----:B-1----:R-:W-:Y:S05]  /*4800*/  @!P0 BRA `(.L_x_86) ;  /* 0x0000006000048947 */ /* 0x002fea0003800000 */
.L_x_85:
[----:B------:R-:W-:Y:S02]  /*4810*/  R2UR UR27, R21 ;  /* 0x00000000151b72ca */ /* 0x000fe400000e0000 */
[----:B------:R-:W-:Y:S02]  /*4820*/  R2UR UR26, R20 ;  /* 0x00000000141a72ca */ /* 0x000fe400000e0000 */
[----:B------:R-:W-:Y:S02]  /*4830*/  ISETP.NE.U32.AND P2, PT, RZ, UR4, PT ;  /* 0x00000004ff007c0c */ /* 0x000fe4000bf45070 */
[----:B------:R-:W-:Y:S02]  /*4840*/  SHF.L.U32 R12, R31, 0x1f, RZ ;  /* 0x0000001f1f0c7819 */ /* 0x000fe400000006ff */
[----:B------:R-:W-:Y:S05]  /*4850*/  ISETP.NE.AND.EX P2, PT, RZ, UR5, PT, P2 ;  /* 0x00000005ff007c0c */ /* 0x000fea000bf45320 */
[----:B------:R-:W-:Y:S02]  /*4860*/  USHF.L.U32 UR27, UR27, 0x7, URZ ;  /* 0x000000071b1b7899 */ /* 0x000fe400080006ff */
[----:B------:R-:W-:Y:S01]  /*4870*/  UIMAD UR26, UR26, 0xc0, URZ ;  /* 0x000000c01a1a78a4 */ /* 0x000fe2000f8e02ff */
[----:B------:R-:W-:Y:S11]  /*4880*/  BRA.U !UP3, `(.L_x_87) ;  /* 0x000000010b347547 */ /* 0x000ff6000b800000 */
[----:B------:R-:W-:Y:S01]  /*4890*/  UPLOP3.LUT UP0, UPT, UPT, UPT, UP2, 0x80, 0x8 ;  /* 0x000000000008789c */ /* 0x000fe20003f0f020 */
[----:B-1----:R-:W-:Y:S02]  /*48a0*/  HFMA2 R0, -RZ, RZ, 0, 5.9604644775390625e-08 ;  /* 0x00000001ff007431 */ /* 0x002fe400000001ff */
[----:B------:R-:W-:Y:S03]  /*48b0*/  IMAD.MOV.U32 R155, RZ, RZ, 0x1 ;  /* 0x00000001ff9b7424 */ /* 0x000fe600078e00ff */
[----:B------:R-:W-:Y:S05]  /*48c0*/  PLOP3.LUT P0, PT, PT, PT, UP0, 0x80, 0x8 ;  /* 0x000000000008781c */ /* 0x000fea0003f0f008 */
[----:B------:R-:W1:Y:S01]  /*48d0*/  @UP0 LDCU.64 UR10, c[0x0][0x888] ;  /* 0x00011100ff0a07ac */ /* 0x000e620008000a00 */
[----:B------:R-:W-:Y:S07]  /*48e0*/  @UP0 UIMAD UR8, UR36, UR4, URZ ;  /* 0x00000004240802a4 */ /* 0x000fee000f8e02ff */
[----:B------:R-:W-:Y:S01]  /*48f0*/  @!P0 PRMT R155, R0, 0x7610, R155 ;  /* 0x00007610009b8816 */ /* 0x000fe2000000009b */
[----:B-1----:R-:W-:Y:S03]  /*4900*/  @UP0 UIMAD.WIDE UR10, UR8, 0x4, UR10 ;  /* 0x00000004080a08a5 */ /* 0x002fe6000f8e020a */
[----:B------:R-:W1:Y:S03]  /*4910*/  @!UP0 LDCU UR8, c[0x0][0x880] ;  /* 0x00011000ff0887ac */ /* 0x000e660008000800 */
[----:B------:R-:W-:Y:S01]  /*4920*/  IMAD.U32 R10, RZ, RZ, UR10 ;  /* 0x0000000aff0a7e24 */ /* 0x000fe2000f8e00ff */
[----:B------:R-:W-:Y:S05]  /*4930*/  MOV R11, UR11 ;  /* 0x0000000b000b7c02 */ /* 0x000fea0008000f00 */
[----:B-----5:R4:W5:Y:S02]  /*4940*/  @P0 LDG.E R81, desc[UR46][R10.64] ;  /* 0x0000002e0a510981 */ /* 0x020964000c1e1900 */
[----:B-1--4-:R-:W-:Y:S07]  /*4950*/  @!P0 IMAD.U32 R81, RZ, RZ, UR8 ;  /* 0x00000008ff518e24 */ /* 0x012fee000f8e00ff */
.L_x_87:
[----:B-----5:R-:W-:Y:S01]  /*4960*/  @!P2 FSETP.EQ.AND P0, PT, R81, RZ, PT ;  /* 0x000000ff5100a20b */ /* 0x020fe20003f02000 */
[----:B------:R-:W-:Y:S01]  /*4970*/  @!UPT UIADD3 URZ, UPT, UPT, URZ, URZ, URZ ;  /* 0x000000fffffff290 */ /* 0x000fe2000fffe0ff */
[----:B------:R-:W-:Y:S11]  /*4980*/  @!P2 BRA `(.L_x_88) ;  /* 0x000000000014a947 */ /* 0x000ff60003800000 */
[----:B------:R-:W-:Y:S02]  /*4990*/  LOP3.LUT P2, RZ, R155, 0xff, RZ, 0xc0, !PT ;  /* 0x000000ff9bff7812 */ /* 0x000fe4000784c0ff */
[----:B------:R-:W-:Y:S04]  /*49a0*/  PLOP3.LUT P0, PT, PT, PT, UP0, 0x80, 0x8 ;  /* 0x000000000008781c */ /* 0x000fe80003f0f008 */
[----:B------:R-:W-:Y:S07]  /*49b0*/  PLOP3.LUT P0, PT, P0, PT, PT, 0x8, 0x80 ;  /* 0x000000000080781c */ /* 0x000fee000070e170 */
[----:B------:R-:W-:Y:S11]  /*49c0*/  @P2 FSETP.EQ.AND P0, PT, R81, RZ, PT ;  /* 0x000000ff5100220b */ /* 0x000ff60003f02000 */
[----:B------:R-:W-:Y:S02]  /*49d0*/  @!UPT UIADD3 URZ, UPT, UPT, URZ, URZ, URZ ;  /* 0x000000fffffff290 */ /* 0x000fe4000fffe0ff */
.L_x_88:
[----:B------:R-:W4:Y:S01]  /*49e0*/  SYNCS.PHASECHK.TRANS64.TRYWAIT P2, [UR6+0x48], R12 ;  /* 0x0000480cff0075a7 */ /* 0x000f220008041106 */
[----:B------:R-:W-:Y:S04]  /*49f0*/  ELECT P4, URZ, PT ;  /* 0x0000000000ff782f */ /* 0x000fe80003880000 */
[----:B------:R-:W-:Y:S11]  /*4a00*/  PLOP3.LUT P4, PT, P0, P4, PT, 0xf2, 0x2f ;  /* 0x00000000002f781c */ /* 0x000ff60000789e72 */
[----:B------:R-:W-:Y:S02]  /*4a10*/  @!UPT UIADD3 URZ, UPT, UPT, URZ, URZ, URZ ;  /* 0x000000fffffff290 */ /* 0x000fe4000fffe0ff */
[----:B--2---:R-:W-:Y:S05]  /*4a20*/  @!P4 IADD3 R9, P0, PT, R32, 0x580, RZ ;  /* 0x000005802009c810 */ /* 0x004fea0007f1e0ff */
[----:B-1----:R-:W-:Y:S01]  /*4a30*/  @!P4 IMAD.X R0, RZ, RZ, R33, P0 ;  /* 0x000000ffff00c224 */ /* 0x002fe200000e0621 */
[----:B----4-:R-:W-:Y:S07]  /*4a40*/  @!P2 BRA `(.L_x_89) ;  /* 0x0000005c008ca947 */ /* 0x010fee0003800000 */
.L_x_164:
[----:B------:R-:W-:Y:S01]  /*4a50*/  @!P4 R2UR UR8, R0 ;  /* 0x000000000008c2ca */ /* 0x000fe200000e0000 */
[----:B------:R-:W-:Y:S01]  /*4a60*/  VOTEU.ALL UP1, P4 ;  /* 0x0000000000ff7886 */ /* 0x000fe20002020000 */
[----:B------:R-:W-:Y:S01]  /*4a70*/  @!P4 R2UR UR9, R9 ;  /* 0x000000000909c2ca */ /* 0x000fe200000e0000 */
[----:B------:R-:W-:Y:S01]  /*4a80*/  @!P4 IMAD.MOV.U32 R0, RZ, RZ, 0x4000 ;  /* 0x00004000ff00c424 */ /* 0x000fe200078e00ff */
[----:B------:R-:W-:Y:S01]  /*4a90*/  UMOV UR10, 0x0 ;  /* 0x00000000000a7882 */ /* 0x000fe20000000000 */
[----:B------:R-:W-:Y:S01]  /*4aa0*/  UMOV UR11, 0x10000000 ;  /* 0x10000000000b7882 */ /* 0x000fe20000000000 */
[----:B------:R-:W-:Y:S01]  /*4ab0*/  @!UP1 UIADD3 UR24, UPT, UPT, UR6, 0x400, URZ ;  /* 0x0000040006189890 */ /* 0x000fe2000fffe0ff */
[----:B------:R-:W-:Y:S01]  /*4ac0*/  @!P4 IADD3 R21, P0, PT, R32, 0x580, RZ ;  /* 0x000005802015c810 */ /* 0x000fe20007f1e0ff */
[----:B------:R-:W-:Y:S01]  /*4ad0*/  VOTEU.ALL UP1, P4 ;  /* 0x0000000000ff7886 */ /* 0x000fe20002020000 */
[----:B------:R-:W-:Y:S03]  /*4ae0*/  UMOV UR28, UR36 ;  /* 0x00000024001c7c82 */ /* 0x000fe60008000000 */
[----:B------:R-:W-:Y:S02]  /*4af0*/  @!P4 IMAD.X R20, RZ, RZ, R33, P0 ;  /* 0x000000ffff14c224 */ /* 0x000fe400000e0621 */
[----:B------:R-:W-:Y:S01]  /*4b00*/  IMAD.U32 R11, RZ, RZ, UR8 ;  /* 0x00000008ff0b7e24 */ /* 0x000fe2000f8e00ff */
[----:B------:R-:W-:Y:S01]  /*4b10*/  UPRMT UR8, UR37, 0x654, UR25 ;  /* 0x0000065425087896 */ /* 0x000fe20008000019 */
[----:B------:R-:W-:Y:S03]  /*4b20*/  IMAD.U32 R10, RZ, RZ, UR9 ;  /* 0x00000009ff0a7e24 */ /* 0x000fe6000f8e00ff */
[----:B------:R-:W-:Y:S02]  /*4b30*/  @!P4 R2UR UR13, R11 ;  /* 0x000000000b0dc2ca */ /* 0x000fe400000e0000 */
[----:B------:R-:W-:Y:S11]  /*4b40*/  @!P4 R2UR UR12, R10 ;  /* 0x000000000a0cc2ca */ /* 0x000ff600000e0000 */
[----:B------:R-:W-:Y:S02]  /*4b50*/  @!UPT UIADD3 URZ, UPT, UPT, URZ, URZ, URZ ;  /* 0x000000fffffff290 */ /* 0x000fe4000fffe0ff */
[----:B------:R2:W-:Y:S01]  /*4b60*/  @!UP1 UTMALDG.3D [UR24], [UR12], desc[UR10] ;  /* 0x00000a180c0095b4 */ /* 0x0005e20008011000 */
[----:B------:R2:W-:Y:S01]  /*4b70*/  @!P4 SYNCS.ARRIVE.TRANS64.RED.A0TR RZ, [UR6+0x30], R0 ;  /* 0x00003000ffffc9a7 */ /* 0x0005e20008300406 */
[----:B------:R-:W-:Y:S01]  /*4b80*/  SYNCS.ARRIVE.TRANS64.RED.A1T0 RZ, [UR8], RZ ;  /* 0x000000ffffff79a7 */ /* 0x000fe20008100408 */
[----:B------:R-:W4:Y:S02]  /*4b90*/  SYNCS.PHASECHK.TRANS64.TRYWAIT P2, [UR6+0x50], R12 ;  /* 0x0000500cff0075a7 */ /* 0x000f240008041106 */
[----:B--2-4-:R-:W-:Y:S05]  /*4ba0*/  @!P2 BRA `(.L_x_90) ;  /* 0x0000005c004ca947 */ /* 0x014fea0003800000 */
.L_x_166:
[----:B------:R-:W2:Y:S01]  /*4bb0*/  LDC.64 R14, c[0x0][0xb10] ;  /* 0x0002c400ff0e7b82 */ /* 0x000ea20000000a00 */
[----:B------:R-:W-:Y:S01]  /*4bc0*/  @!P4 R2UR UR8, R20 ;  /* 0x000000001408c2ca */ /* 0x000fe200000e0000 */
[----:B------:R-:W-:Y:S01]  /*4bd0*/  VOTEU.ALL UP1, P4 ;  /* 0x0000000000ff7886 */ /* 0x000fe20002020000 */
[----:B------:R-:W-:Y:S01]  /*4be0*/  @!P4 R2UR UR9, R21 ;  /* 0x000000001509c2ca */ /* 0x000fe200000e0000 */
[----:B------:R-:W-:Y:S01]  /*4bf0*/  UMOV UR10, 0x0 ;  /* 0x00000000000a7882 */ /* 0x000fe20000000000 */
[----:B------:R-:W-:Y:S03]  /*4c00*/  UMOV UR11, 0x10000000 ;  /* 0x10000000000b7882 */ /* 0x000fe60000000000 */
[----:B------:R-:W4:Y:S01]  /*4c10*/  LDC.64 R10, c[0x0][0xb18] ;  /* 0x0002c600ff0a7b82 */ /* 0x000f220000000a00 */
[----:B------:R-:W-:Y:S01]  /*4c20*/  @!UP1 UIADD3 UR18, UPT, UPT, UR26, 0x40, URZ ;  /* 0x000000401a129890 */ /* 0x000fe2000fffe0ff */
[----:B------:R-:W-:Y:S01]  /*4c30*/  @P3 SHF.R.U32.HI R28, RZ, 0x10, R25 ;  /* 0x00000010ff1c3819 */ /* 0x000fe20000011619 */
[----:B------:R-:W-:Y:S01]  /*4c40*/  @!UP1 UIADD3 UR16, UPT, UPT, UR6, 0x4400, URZ ;  /* 0x0000440006109890 */ /* 0x000fe2000fffe0ff */
[----:B------:R-:W-:Y:S01]  /*4c50*/  VIADD R30, R30, 0x1 ;  /* 0x000000011e1e7836 */ /* 0x000fe20000000000 */
[----:B------:R-:W-:Y:S03]  /*4c60*/  VOTEU.ALL UP1, P4 ;  /* 0x0000000000ff7886 */ /* 0x000fe60002020000 */
[----:B------:R-:W5:Y:S01]  /*4c70*/  @!P1 LDC R0, c[0x0][0xb20] ;  /* 0x0002c800ff009b82 */ /* 0x000f620000000800 */
[----:B------:R-:W-:Y:S01]  /*4c80*/  UMOV UR19, UR27 ;  /* 0x0000001b00137c82 */ /* 0x000fe20008000000 */
[----:B------:R-:W-:Y:S01]  /*4c90*/  IMAD.U32 R21, RZ, RZ, UR8 ;  /* 0x00000008ff157e24 */ /* 0x000fe2000f8e00ff */
[----:B------:R-:W-:Y:S05]  /*4ca0*/  UMOV UR20, UR36 ;  /* 0x0000002400147c82 */ /* 0x000fea0008000000 */
[----:B-1----:R-:W1:Y:S01]  /*4cb0*/  @!P1 LDC R3, c[0x0][0xb0c] ;  /* 0x0002c300ff039b82 */ /* 0x002e620000000800 */
[----:B------:R-:W-:Y:S01]  /*4cc0*/  IMAD.U32 R20, RZ, RZ, UR9 ;  /* 0x00000009ff147e24 */ /* 0x000fe2000f8e00ff */
[----:B------:R-:W-:Y:S01]  /*4cd0*/  UPRMT UR8, UR37, 0x654, UR17 ;  /* 0x0000065425087896 */ /* 0x000fe20008000011 */
[----:B------:R-:W-:Y:S03]  /*4ce0*/  @!P4 R2UR UR13, R21 ;  /* 0x00000000150dc2ca */ /* 0x000fe600000e0000 */
[----:B------:R-:W-:Y:S01]  /*4cf0*/  @!P4 R2UR UR12, R20 ;  /* 0x00000000140cc2ca */ /* 0x000fe200000e0000 */
[----:B------:R-:W-:Y:S11]  /*4d00*/  @!P4 IMAD.MOV.U32 R20, RZ, RZ, 0x4000 ;  /* 0x00004000ff14c424 */ /* 0x000ff600078e00ff */
[----:B------:R-:W-:Y:S01]  /*4d10*/  @!UPT UIADD3 URZ, UPT, UPT, URZ, URZ, URZ ;  /* 0x000000fffffff290 */ /* 0x000fe2000fffe0ff */
[----:B------:R1:W-:Y:S01]  /*4d20*/  @!UP1 UTMALDG.3D [UR16], [UR12], desc[UR10] ;  /* 0x00000a100c0095b4 */ /* 0x0003e20008011000 */
[----:B------:R1:W-:Y:S02]  /*4d30*/  @!P4 SYNCS.ARRIVE.TRANS64.RED.A0TR RZ, [UR6+0x38], R20 ;  /* 0x00003814ffffc9a7 */ /* 0x0003e40008300406 */
[----:B-1----:R-:W-:Y:S01]  /*4d40*/  @!P1 ISETP.NE.AND P2, PT, R3, 0x1, PT ;  /* 0x000000010300980c */ /* 0x002fe20003f45270 */
[C---:B--2---:R-:W-:Y:S01]  /*4d50*/  @!P1 IMAD.HI.U32 R14, R13.reuse, R14, RZ ;  /* 0x0000000e0d0e9227 */ /* 0x044fe200078e00ff */
[----:B----4-:R-:W-:Y:S03]  /*4d60*/  @!P1 ISETP.NE.AND P0, PT, R10, 0x1, PT ;  /* 0x000000010a00980c */ /* 0x010fe60003f05270 */
[C---:B------:R-:W-:Y:S01]  /*4d70*/  @!P1 IMAD.HI.U32 R11, R8.reuse, R11, RZ ;  /* 0x0000000b080b9227 */ /* 0x040fe200078e00ff */
[----:B------:R-:W-:Y:S04]  /*4d80*/  @!P1 SHF.R.U32.HI R14, RZ, R15, R14 ;  /* 0x0000000fff0e9219 */ /* 0x000fe8000001160e */
[----:B-----5:R-:W-:Y:S01]  /*4d90*/  @!P1 SHF.R.U32.HI R9, RZ, R0, R11 ;  /* 0x00000000ff099219 */ /* 0x020fe2000001160b */
[----:B------:R-:W-:Y:S01]  /*4da0*/  SYNCS.ARRIVE.TRANS64.RED.A1T0 RZ, [UR8], RZ ;  /* 0x000000ffffff79a7 */ /* 0x000fe20008100408 */
[----:B------:R-:W-:Y:S02]  /*4db0*/  @!P1 SEL R14, R13, R14, !P2 ;  /* 0x0000000e0d0e9207 */ /* 0x000fe40005000000 */
[----:B------:R-:W-:Y:S01]  /*4dc0*/  @!P1 SEL R9, R8, R9, !P0 ;  /* 0x0000000908099207 */ /* 0x000fe20004000000 */
[----:B------:R-:W1:Y:S04]  /*4dd0*/  SYNCS.PHASECHK.TRANS64.TRYWAIT P5, [UR6+0x58], R12 ;  /* 0x0000580cff0075a7 */ /* 0x000e6800080a1106 */
[----:B------:R-:W-:Y:S02]  /*4de0*/  @!P1 IMAD.IADD R0, R9, 0x1, -R14 ;  /* 0x0000000109009824 */ /* 0x000fe400078e0a0e */
[----:B------:R-:W-:Y:S02]  /*4df0*/  @!P1 IMAD.IADD R9, R14, 0x1, -R9 ;  /* 0x000000010e099824 */ /* 0x000fe400078e0a09 */
[----:B------:R-:W-:Y:S02]  /*4e00*/  @!P1 IMAD R13, R0, R3, R13 ;  /* 0x00000003000d9224 */ /* 0x000fe400078e020d */
[----:B------:R-:W-:Y:S01]  /*4e10*/  @!P1 IMAD R8, R9, R10, R8 ;  /* 0x0000000a09089224 */ /* 0x000fe200078e0208 */
[----:B-1----:R-:W-:Y:S06]  /*4e20*/  @!P5 BRA `(.L_x_91) ;  /* 0x0000005800c4d947 */ /* 0x002fec0003800000 */
.L_x_168:
[----:B-1----:R-:W-:Y:S01]  /*4e30*/  @!P4 IADD3 R3, P0, PT, R32, 0x580, RZ ;  /* 0x000005802003c810 */ /* 0x002fe20007f1e0ff */
[----:B------:R-:W-:Y:S01]  /*4e40*/  VOTEU.ALL UP1, P4 ;  /* 0x0000000000ff7886 */ /* 0x000fe20002020000 */
[----:B------:R-:W-:Y:S01]  /*4e50*/  UMOV UR20, 0x0 ;  /* 0x0000000000147882 */ /* 0x000fe20000000000 */
[----:B------:R-:W-:Y:S01]  /*4e60*/  UMOV UR21, 0x10000000 ;  /* 0x1000000000157882 */ /* 0x000fe20000000000 */
[----:B------:R-:W-:Y:S01]  /*4e70*/  @!P4 R2UR UR9, R3 ;  /* 0x000000000309c2ca */ /* 0x000fe200000e0000 */
[----:B------:R-:W-:Y:S01]  /*4e80*/  @!P4 IMAD.X R0, RZ, RZ, R33, P0 ;  /* 0x000000ffff00c224 */ /* 0x000fe200000e0621 */
[----:B------:R-:W-:Y:S01]  /*4e90*/  @!UP1 UIADD3 UR10, UPT, UPT, UR26, 0x80, URZ ;  /* 0x000000801a0a9890 */ /* 0x000fe2000fffe0ff */
[----:B------:R-:W-:Y:S01]  /*4ea0*/  ISETP.NE.AND P0, PT, R30, 0x2, PT ;  /* 0x000000021e00780c */ /* 0x000fe20003f05270 */
[----:B------:R-:W-:Y:S01]  /*4eb0*/  UMOV UR11, UR27 ;  /* 0x0000001b000b7c82 */ /* 0x000fe20008000000 */
[----:B------:R-:W-:Y:S01]  /*4ec0*/  UMOV UR12, UR36 ;  /* 0x00000024000c7c82 */ /* 0x000fe20008000000 */
[----:B------:R-:W-:Y:S01]  /*4ed0*/  @!P4 R2UR UR8, R0 ;  /* 0x000000000008c2ca */ /* 0x000fe200000e0000 */
[----:B------:R-:W-:Y:S01]  /*4ee0*/  IMAD.IADD R20, R8, 0x1, R154 ;  /* 0x0000000108147824 */ /* 0x000fe200078e029a */
[----:B------:R-:W-:Y:S01]  /*4ef0*/  @P3 R2UR UR36, R28 ;  /* 0x000000001c2432ca */ /* 0x000fe200000e0000 */
[----:B------:R-:W-:Y:S01]  /*4f00*/  IMAD.IADD R21, R13, 0x1, R156 ;  /* 0x000000010d157824 */ /* 0x000fe200078e029c */
[----:B------:R-:W-:Y:S02]  /*4f10*/  SEL R0, RZ, 0x1, P0 ;  /* 0x00000001ff007807 */ /* 0x000fe40000000000 */
[----:B------:R-:W-:Y:S01]  /*4f20*/  LOP3.LUT R31, R31, 0x1, RZ, 0x3c, !PT ;  /* 0x000000011f1f7812 */ /* 0x000fe200078e3cff */
[----:B------:R-:W-:Y:S01]  /*4f30*/  IMAD.U32 R10, RZ, RZ, UR9 ;  /* 0x00000009ff0a7e24 */ /* 0x000fe2000f8e00ff */
[----:B------:R-:W-:Y:S01]  /*4f40*/  @!UP1 UIADD3 UR9, UPT, UPT, UR6, 0x40, URZ ;  /* 0x0000004006099890 */ /* 0x000fe2000fffe0ff */
[----:B------:R-:W-:Y:S02]  /*4f50*/  LOP3.LUT R29, R29, R0, RZ, 0x3c, !PT ;  /* 0x000000001d1d7212 */ /* 0x000fe400078e3cff */
[----:B------:R-:W-:Y:S02]  /*4f60*/  SEL R30, R30, RZ, P0 ;  /* 0x000000ff1e1e7207 */ /* 0x000fe40000000000 */
[----:B------:R-:W-:Y:S01]  /*4f70*/  IMAD.U32 R11, RZ, RZ, UR8 ;  /* 0x00000008ff0b7e24 */ /* 0x000fe2000f8e00ff */
[----:B------:R-:W-:Y:S01]  /*4f80*/  @!P4 R2UR UR18, R10 ;  /* 0x000000000a12c2ca */ /* 0x000fe200000e0000 */
[----:B------:R-:W-:Y:S01]  /*4f90*/  @!UP1 UIADD3 UR8, UPT, UPT, UR6, 0x8400, URZ ;  /* 0x0000840006089890 */ /* 0x000fe2000fffe0ff */
[----:B------:R-:W-:Y:S02]  /*4fa0*/  VOTEU.ALL UP1, P4 ;  /* 0x0000000000ff7886 */ /* 0x000fe40002020000 */
[----:B------:R-:W-:Y:S11]  /*4fb0*/  @!P4 R2UR UR19, R11 ;  /* 0x000000000b13c2ca */ /* 0x000ff600000e0000 */
[----:B------:R-:W-:Y:S02]  /*4fc0*/  @!UPT UIADD3 URZ, UPT, UPT, URZ, URZ, URZ ;  /* 0x000000fffffff290 */ /* 0x000fe4000fffe0ff */
[----:B------:R4:W-:Y:S01]  /*4fd0*/  @!UP1 UTMALDG.3D [UR8], [UR18], desc[UR20] ;  /* 0x00001408120095b4 */ /* 0x0009e20008011000 */
[----:B------:R4:W-:Y:S01]  /*4fe0*/  @!P4 SYNCS.ARRIVE.TRANS64.RED.A0TR RZ, [UR6+0x40], R23 ;  /* 0x00004017ffffc9a7 */ /* 0x0009e20008300406 */
[----:B------:R-:W-:Y:S01]  /*4ff0*/  UPLOP3.LUT UP1, UPT, UPT, UPT, UPT, 0x80, 0x8 ;  /* 0x000000000008789c */ /* 0x000fe20003f2f070 */
[----:B------:R-:W-:Y:S01]  /*5000*/  SYNCS.ARRIVE.TRANS64.RED.A1T0 RZ, [UR7], RZ ;  /* 0x000000ffffff79a7 */ /* 0x000fe20008100407 */
[----:B------:R-:W-:Y:S09]  /*5010*/  @P3 BRA `(.L_x_92) ;  /* 0xfffffff000f03947 */ /* 0x000ff2000383ffff */
[----:B------:R-:W-:-:S04]  /*5020*/  SHF.L.U32 R3, R31, 0x1f, RZ ;  /* 0x0000001f1f037819 */ /* 0x000fc800000006ff */
[----:B------:R-:W1:Y:S02]  /*5030*/  SYNCS.PHASECHK.TRANS64.TRYWAIT P0, [UR6+0x48], R3 ;  /* 0x00004803ff0075a7 */ /* 0x000e640008001106 */
[----:B-1----:R-:W-:Y:S05]  /*5040*/  @!P0 BRA `(.L_x_93) ;  /* 0x0000005800548947 */ /* 0x002fea0003800000 */
.L_x_170:
[----:B------:R-:W2:Y:S02]  /*5050*/  SYNCS.PHASECHK.TRANS64.TRYWAIT P0, [UR6+0x50], R3 ;  /* 0x00005003ff0075a7 */ /* 0x000ea40008001106 */
[----:B--2---:R-:W-:Y:S05]  /*5060*/  @!P0 BRA `(.L_x_94) ;  /* 0x0000005800648947 */ /* 0x004fea0003800000 */
.L_x_172:
[----:B-1----:R-:W-:-:S07]  /*5070*/  MOV R0, UR6 ;  /* 0x0000000600007c02 */ /* 0x002fce0008000f00 */
.L_x_95:
[----:B-1----:R-:W-:-:S04]  /*5080*/  SHF.L.U32 R3, R31, 0x1f, RZ ;  /* 0x0000001f1f037819 */ /* 0x002fc800000006ff */
[----:B------:R1:W2:Y:S03]  /*5090*/  SYNCS.PHASECHK.TRANS64.TRYWAIT P0, [R0+URZ+0x58], R3 ;  /* 0x00005803000075a7 */ /* 0x0002a600080011ff */
[----:B--2---:R-:W-:Y:S05]  /*50a0*/  @!P0 NANOSLEEP.SYNCS 0x989680 ;  /* 0x009896800000895d */ /* 0x004fea0003900000 */
[----:B------:R-:W2:Y:S02]  /*50b0*/  @!P0 SYNCS.PHASECHK.TRANS64 P0, [R0+URZ+0x58], R3 ;  /* 0x00005803000085a7 */ /* 0x000ea400080010ff */
[----:B--2-4-:R-:W-:Y:S05]  /*50c0*/  @P0 EXIT ;  /* 0x000000000000094d */ /* 0x014fea0003800000 */
[----:B------:R-:W-:Y:S05]  /*50d0*/  BRA `(.L_x_95) ;  /* 0xfffffffc00e87947 */ /* 0x000fea000383ffff */
.L_x_82:
[----:B------:R-:W-:-:S06]  /*50e0*/  UISETP.GE.AND UP1, UPT, UR10, 0x4, UPT ;  /* 0x000000040a00788c */ /* 0x000fcc000bf26270 */
[----:B------:R-:W-:-:S13]  /*50f0*/  PLOP3.LUT P0, PT, PT, PT, UP1, 0x80, 0x8 ;  /* 0x000000000008781c */ /* 0x000fda0003f0f018 */
[----:B------:R-:W-:Y:S05]  /*5100*/  @!P0 EXIT ;  /* 0x000000000000894d */ /* 0x000fea0003800000 */
[----:B------:R-:W-:Y:S01]  /*5110*/  BAR.SYNC.DEFER_BLOCKING 0x6, 0xa0 ;  /* 0x0182800000007b1d */ /* 0x000fe20000010000 */
[C---:B------:R-:W-:Y:S01]  /*5120*/  IMAD.SHL.U32 R5, R170.reuse, 0x40, RZ ;  /* 0x00000040aa057824 */ /* 0x040fe200078e00ff */
[C---:B------:R-:W-:Y:S01]  /*5130*/  LOP3.LUT R161, R170.reuse, 0x1, RZ, 0xc0, !PT ;  /* 0x00000001aaa17812 */ /* 0x040fe200078ec0ff */
[C---:B------:R-:W-:Y:S02]  /*5140*/  IMAD.U32 R2, R170.reuse, 0x10000, RZ ;  /* 0x00010000aa027824 */ /* 0x040fe400078e00ff */
[----:B------:R-:W-:Y:S02]  /*5150*/  HFMA2 R167, -RZ, RZ, 0, 5.9604644775390625e-08 ;  /* 0x00000001ffa77431 */ /* 0x000fe400000001ff */
[----:B------:R-:W-:Y:S01]  /*5160*/  IMAD.SHL.U32 R160, R170, 0x8, RZ ;  /* 0x00000008aaa07824 */ /* 0x000fe200078e00ff */
[----:B------:R-:W-:Y:S01]  /*5170*/  UMOV UR48, 0x400 ;  /* 0x0000040000307882 */ /* 0x000fe20000000000 */
[----:B------:R-:W1:Y:S01]  /*5180*/  LDC R159, c[0x0][0x370] ;  /* 0x0000dc00ff9f7b82 */ /* 0x000e620000000800 */
[----:B------:R-:W-:Y:S01]  /*5190*/  ULEA UR48, UR37, UR48, 0x18 ;  /* 0x0000003025307291 */ /* 0x000fe2000f8ec0ff */
[----:B------:R-:W-:Y:S01]  /*51a0*/  ISETP.NE.U32.AND P0, PT, R161, 0x1, PT ;  /* 0x00000001a100780c */ /* 0x000fe20003f05070 */
[----:B------:R-:W-:Y:S01]  /*51b0*/  IMAD.MOV.U32 R169, RZ, RZ, 0x2 ;  /* 0x00000002ffa97424 */ /* 0x000fe200078e00ff */
[----:B------:R-:W-:Y:S01]  /*51c0*/  LOP3.LUT R7, R5, 0x1c0, RZ, 0xc0, !PT ;  /* 0x000001c005077812 */ /* 0x000fe200078ec0ff */
[----:B------:R-:W-:Y:S01]  /*51d0*/  UIADD3 UR4, UPT, UPT, UR48, 0x400, URZ ;  /* 0x0000040030047890 */ /* 0x000fe2000fffe0ff */
[----:B------:R-:W-:Y:S01]  /*51e0*/  LOP3.LUT R2, R2, 0x600000, RZ, 0xc0, !PT ;  /* 0x0060000002027812 */ /* 0x000fe200078ec0ff */
[----:B------:R-:W-:Y:S01]  /*51f0*/  IMAD.MOV.U32 R168, RZ, RZ, 0x4 ;  /* 0x00000004ffa87424 */ /* 0x000fe200078e00ff */
[----:B------:R-:W2:Y:S01]  /*5200*/  LDC R74, c[0x0][0xb0c] ;  /* 0x0002c300ff4a7b82 */ /* 0x000ea20000000800 */
[----:B------:R-:W-:Y:S01]  /*5210*/  R2P PR, R170, 0x6 ;  /* 0x00000006aa007804 */ /* 0x000fe20000000000 */
[----:B------:R-:W-:Y:S01]  /*5220*/  IMAD.MOV.U32 R79, RZ, RZ, RZ ;  /* 0x000000ffff4f7224 */ /* 0x000fe200078e00ff */
[----:B------:R-:W-:Y:S01]  /*5230*/  LOP3.LUT R160, R7, 0x38, R160, 0xf8, !PT ;  /* 0x0000003807a07812 */ /* 0x000fe200078ef8a0 */
[----:B------:R-:W-:Y:S01]  /*5240*/  IMAD.MOV.U32 R166, RZ, RZ, RZ ;  /* 0x000000ffffa67224 */ /* 0x000fe200078e00ff */
[----:B------:R-:W-:Y:S01]  /*5250*/  P2R R0, PR, RZ, 0x1 ;  /* 0x00000001ff007803 */ /* 0x000fe20000000000 */
[----:B------:R-:W-:Y:S01]  /*5260*/  IMAD.MOV.U32 R173, RZ, RZ, RZ ;  /* 0x000000ffffad7224 */ /* 0x000fe200078e00ff */
[----:B------:R-:W-:Y:S01]  /*5270*/  LOP3.LUT R160, R160, 0x1e00, R5, 0xf8, !PT ;  /* 0x00001e00a0a07812 */ /* 0x000fe200078ef805 */
[----:B------:R-:W3:Y:S01]  /*5280*/  LDC R157, c[0x0][0xb20] ;  /* 0x0002c800ff9d7b82 */ /* 0x000ee20000000800 */
[----:B------:R-:W4:Y:S01]  /*5290*/  LDS R3, [UR48+0x100] ;  /* 0x00010030ff037984 */ /* 0x000f220008000800 */
[----:B------:R-:W-:Y:S01]  /*52a0*/  LOP3.LUT R170, R170, 0x60, RZ, 0xc0, !PT ;  /* 0x00000060aaaa7812 */ /* 0x000fe200078ec0ff */
[----:B------:R-:W-:Y:S01]  /*52b0*/  IMAD.U32 R163, RZ, RZ, UR4 ;  /* 0x00000004ffa37e24 */ /* 0x000fe2000f8e00ff */
[----:B------:R-:W-:Y:S01]  /*52c0*/  MOV R165, RZ ;  /* 0x000000ff00a57202 */ /* 0x000fe20000000f00 */
[----:B------:R-:W1:Y:S01]  /*52d0*/  LDCU.64 UR52, c[0x0][0x348] ;  /* 0x00006900ff3477ac */ /* 0x000e620008000a00 */
[----:B------:R-:W-:-:S02]  /*52e0*/  SEL R169, R169, 0xfffffffe, !P1 ;  /* 0xfffffffea9a97807 */ /* 0x000fc40004800000 */
[----:B------:R-:W1:Y:S01]  /*52f0*/  LDC R73, c[0x0][0xb30] ;  /* 0x0002cc00ff497b82 */ /* 0x000e620000000800 */
[----:B------:R-:W-:Y:S01]  /*5300*/  SEL R168, R168, 0xfffffffc, !P2 ;  /* 0xfffffffca8a87807 */ /* 0x000fe20005000000 */
[----:B------:R-:W1:Y:S01]  /*5310*/  LDCU.64 UR38, c[0x0][0x888] ;  /* 0x00011100ff2677ac */ /* 0x000e620008000a00 */
[----:B------:R-:W1:Y:S05]  /*5320*/  LDCU.64 UR44, c[0x0][0x890] ;  /* 0x00011200ff2c77ac */ /* 0x000e6a0008000a00 */
[----:B------:R-:W1:Y:S01]  /*5330*/  LDC.64 R152, c[0x0][0xb10] ;  /* 0x0002c400ff987b82 */ /* 0x000e620000000a00 */
[----:B------:R-:W-:Y:S01]  /*5340*/  UMOV UR50, URZ ;  /* 0x000000ff00327c82 */ /* 0x000fe20008000000 */
[----:B------:R-:W-:-:S06]  /*5350*/  UMOV UR49, URZ ;  /* 0x000000ff00317c82 */ /* 0x000fcc0008000000 */
[----:B------:R-:W1:Y:S08]  /*5360*/  LDC.64 R70, c[0x0][0xb18] ;  /* 0x0002c600ff467b82 */ /* 0x000e700000000a00 */
[----:B------:R-:W1:Y:S08]  /*5370*/  LDC.64 R68, c[0x0][0xb28] ;  /* 0x0002ca00ff447b82 */ /* 0x000e700000000a00 */
[----:B------:R-:W1:Y:S01]  /*5380*/  LDC.64 R150, c[0x0][0x8b0] ;  /* 0x00022c00ff967b82 */ /* 0x000e620000000a00 */
[----:B----4-:R-:W-:-:S07]  /*5390*/  IMAD.IADD R2, R3, 0x1, R2 ;  /* 0x0000000103027824 */ /* 0x010fce00078e0202 */
[----:B------:R-:W4:Y:S08]  /*53a0*/  LDC.64 R148, c[0x0][0x8a8] ;  /* 0x00022a00ff947b82 */ /* 0x000f300000000a00 */
[----:B--23--:R-:W1:Y:S02]  /*53b0*/  LDC R158, c[0x0][0x374] ;  /* 0x0000dd00ff9e7b82 */ /* 0x00ce640000000800 */
.L_x_132:
[----:B------:R-:W-:Y:S02]  /*53c0*/  LEA R0, R173, UR48, 0x3 ;  /* 0x00000030ad007c11 */ /* 0x000fe4000f8e18ff */
[----:B------:R-:W-:Y:S02]  /*53d0*/  SHF.L.U32 R3, R165, 0x1f, RZ ;  /* 0x0000001fa5037819 */ /* 0x000fe400000006ff */
[----:B-1----:R-:W-:Y:S02]  /*53e0*/  LEA R16, R173, UR48, 0x4 ;  /* 0x00000030ad107c11 */ /* 0x002fe4000f8e20ff */
[----:B------:R-:W2:Y:S02]  /*53f0*/  SYNCS.PHASECHK.TRANS64.TRYWAIT P0, [R0+URZ+0x70], R3 ;  /* 0x00007003000075a7 */ /* 0x000ea400080011ff */
[----:B--2---:R-:W-:Y:S05]  /*5400*/  @!P0 BRA `(.L_x_96) ;  /* 0x0000005400948947 */ /* 0x004fea0003800000 */
.L_x_173:
[----:B------:R-:W3:Y:S01]  /*5410*/  LDC.64 R14, c[0x0][0xb10] ;  /* 0x0002c400ff0e7b82 */ /* 0x000ee20000000a00 */
[----:B------:R-:W4:Y:S01]  /*5420*/  LDS.128 R16, [R16+0xe0] ;  /* 0x0000e00010107984 */ /* 0x000f220000000c00 */
[----:B-1----:R-:W-:Y:S01]  /*5430*/  ISETP.NE.AND P1, PT, R73, 0x1, PT ;  /* 0x000000014900780c */ /* 0x002fe20003f25270 */
[----:B--2---:R-:W-:Y:S01]  /*5440*/  VIADD R0, R0, 0x80 ;  /* 0x0000008000007836 */ /* 0x004fe20000000000 */
[----:B------:R-:W-:Y:S04]  /*5450*/  ISETP.GE.AND P0, PT, R72, 0x1, PT ;  /* 0x000000014800780c */ /* 0x000fe80003f06270 */
[----:B------:R-:W1:Y:S01]  /*5460*/  LDC.64 R12, c[0x0][0xb18] ;  /* 0x0002c600ff0c7b82 */ /* 0x000e620000000a00 */
[----:B------:R-:W-:Y:S01]  /*5470*/  PRMT R0, RZ, 0x654, R0 ;  /* 0x00000654ff007816 */ /* 0x000fe20000000000 */
[----:B------:R-:W-:Y:S01]  /*5480*/  @!PT LDS RZ, [RZ] ;  /* 0x00000000fffff984 */ /* 0x000fe20000000800 */
[----:B------:R-:W-:Y:S01]  /*5490*/  @!PT LDS RZ, [RZ] ;  /* 0x00000000fffff984 */ /* 0x000fe20000000800 */
[----:B------:R-:W-:Y:S01]  /*54a0*/  @!PT LDS RZ, [RZ] ;  /* 0x00000000fffff984 */ /* 0x000fe20000000800 */
[----:B------:R-:W-:Y:S01]  /*54b0*/  @!PT LDS RZ, [RZ] ;  /* 0x00000000fffff984 */ /* 0x000fe20000000800 */
[----:B------:R2:W-:Y:S06]  /*54c0*/  MEMBAR.ALL.CTA ;  /* 0x0000000000007992 */ /* 0x0005ec0000008000 */
[----:B--2---:R-:W2:Y:S01]  /*54d0*/  FENCE.VIEW.ASYNC.S ;  /* 0x00000000000073c6 */ /* 0x004ea20000000000 */
[----:B------:R-:W1:Y:S08]  /*54e0*/  @!P1 LDC R11, c[0x0][0xb20] ;  /* 0x0002c800ff0b9b82 */ /* 0x000e700000000800 */
[----:B------:R-:W1:Y:S01]  /*54f0*/  @!P1 LDC R10, c[0x0][0xb0c] ;  /* 0x0002c300ff0a9b82 */ /* 0x000e620000000800 */
[----:B--2---:R2:W-:Y:S01]  /*5500*/  SYNCS.ARRIVE.TRANS64.RED.A1T0 RZ, [R0+URZ], RZ ;  /* 0x000000ff00ff79a7 */ /* 0x0045e200081004ff */
[----:B----4-:R-:W-:Y:S04]  /*5510*/  LOP3.LUT P4, RZ, R18, 0x1, RZ, 0xc0, !PT ;  /* 0x0000000112ff7812 */ /* 0x010fe8000788c0ff */
[----:B------:R-:W-:Y:S09]  /*5520*/  P2R R171, PR, RZ, 0x10 ;  /* 0x00000010ffab7803 */ /* 0x000ff20000000000 */
[----:B------:R-:W-:Y:S02]  /*5530*/  @P4 MOV R77, R16 ;  /* 0x00000010004d4202 */ /* 0x000fe40000000f00 */
[----:B------:R-:W-:Y:S01]  /*5540*/  @P4 LOP3.LUT R75, R17, 0xffff, RZ, 0xc0, !PT ;  /* 0x0000ffff114b4812 */ /* 0x000fe200078ec0ff */
[----:B--23--:R-:W-:Y:S06]  /*5550*/  @!P0 BRA `(.L_x_97) ;  /* 0x0000000000a48947 */ /* 0x00cfec0003800000 */
[----:B------:R-:W-:Y:S01]  /*5560*/  IMAD.HI.U32 R24, R158, R71, RZ ;  /* 0x000000479e187227 */ /* 0x000fe200078e00ff */
[----:B------:R-:W-:Y:S02]  /*5570*/  ISETP.NE.AND P0, PT, R70, 0x1, PT ;  /* 0x000000014600780c */ /* 0x000fe40003f05270 */
[----:B------:R-:W-:Y:S01]  /*5580*/  ISETP.NE.AND P2, PT, R72, 0x1, PT ;  /* 0x000000014800780c */ /* 0x000fe20003f45270 */
[-C--:B------:R-:W-:Y:S01]  /*5590*/  IMAD.HI.U32 R22, R159, R152.reuse, RZ ;  /* 0x000000989f167227 */ /* 0x080fe200078e00ff */
[----:B------:R-:W-:Y:S02]  /*55a0*/  SHF.R.U32.HI R23, RZ, R157, R24 ;  /* 0x0000009dff177219 */ /* 0x000fe40000011618 */
[----:B------:R-:W-:Y:S01]  /*55b0*/  ISETP.NE.AND P3, PT, R74, 0x1, PT ;  /* 0x000000014a00780c */ /* 0x000fe20003f65270 */
[----:B------:R-:W-:Y:S01]  /*55c0*/  IMAD.HI.U32 R28, R75, R71, RZ ;  /* 0x000000474b1c7227 */ /* 0x000fe200078e00ff */
[----:B------:R-:W-:Y:S02]  /*55d0*/  SHF.R.U32.HI R22, RZ, R153, R22 ;  /* 0x00000099ff167219 */ /* 0x000fe40000011616 */
[----:B------:R-:W-:Y:S01]  /*55e0*/  SEL R3, R158, R23, !P0 ;  /* 0x000000179e037207 */ /* 0x000fe20004000000 */
[----:B------:R-:W-:Y:S01]  /*55f0*/  IMAD.HI.U32 R26, R77, R152, RZ ;  /* 0x000000984d1a7227 */ /* 0x000fe200078e00ff */
[----:B------:R-:W-:Y:S03]  /*5600*/  SEL R7, R159, R22, !P3 ;  /* 0x000000169f077207 */ /* 0x000fe60005800000 */
[-C--:B------:R-:W-:Y:S01]  /*5610*/  IMAD.HI.U32 R22, R3, R68.reuse, RZ ;  /* 0x0000004403167227 */ /* 0x080fe200078e00ff */
[----:B------:R-:W-:Y:S03]  /*5620*/  SHF.R.U32.HI R26, RZ, R153, R26 ;  /* 0x00000099ff1a7219 */ /* 0x000fe6000001161a */
[----:B------:R-:W-:Y:S01]  /*5630*/  IMAD.HI.U32 R24, R7, R68, RZ ;  /* 0x0000004407187227 */ /* 0x000fe200078e00ff */
[----:B------:R-:W-:Y:S02]  /*5640*/  @P2 SHF.R.U32.HI R3, RZ, R69, R22 ;  /* 0x00000045ff032219 */ /* 0x000fe40000011616 */
[----:B------:R-:W-:Y:S02]  /*5650*/  SHF.R.U32.HI R22, RZ, R157, R28 ;  /* 0x0000009dff167219 */ /* 0x000fe4000001161c */
[----:B------:R-:W-:Y:S01]  /*5660*/  @P2 SHF.R.U32.HI R7, RZ, R69, R24 ;  /* 0x00000045ff072219 */ /* 0x000fe20000011618 */
[C---:B------:R-:W-:Y:S01]  /*5670*/  IMAD R4, R72.reuse, R3, RZ ;  /* 0x0000000348047224 */ /* 0x040fe200078e02ff */
[----:B------:R-:W-:Y:S02]  /*5680*/  SEL R5, R75, R22, !P0 ;  /* 0x000000164b057207 */ /* 0x000fe40004000000 */
[----:B------:R-:W-:Y:S01]  /*5690*/  SEL R3, R77, R26, !P3 ;  /* 0x0000001a4d037207 */ /* 0x000fe20005800000 */
[----:B------:R-:W-:Y:S01]  /*56a0*/  IMAD R6, R72, R7, RZ ;  /* 0x0000000748067224 */ /* 0x000fe200078e02ff */
[C---:B------:R-:W-:Y:S01]  /*56b0*/  ISETP.GE.AND P0, PT, R5.reuse, R4, PT ;  /* 0x000000040500720c */ /* 0x040fe20003f06270 */
[----:B------:R-:W-:Y:S03]  /*56c0*/  IMAD.HI.U32 R8, R5, R68, RZ ;  /* 0x0000004405087227 */ /* 0x000fe600078e00ff */
[----:B------:R-:W-:Y:S01]  /*56d0*/  ISETP.GE.OR P0, PT, R3, R6, P0 ;  /* 0x000000060300720c */ /* 0x000fe20000706670 */
[----:B------:R-:W-:Y:S01]  /*56e0*/  IMAD.MOV R6, RZ, RZ, -R3 ;  /* 0x000000ffff067224 */ /* 0x000fe200078e0a03 */
[-C--:B------:R-:W-:Y:S03]  /*56f0*/  SHF.R.U32.HI R8, RZ, R69.reuse, R8 ;  /* 0x00000045ff087219 */ /* 0x080fe60000011608 */
[----:B------:R-:W-:Y:S01]  /*5700*/  IMAD R77, R74, R6, R77 ;  /* 0x000000064a4d7224 */ /* 0x000fe200078e024d */
[----:B------:R-:W-:Y:S05]  /*5710*/  SEL R9, R5, R8, !P2 ;  /* 0x0000000805097207 */ /* 0x000fea0005000000 */
[----:B------:R-:W-:Y:S02]  /*5720*/  IMAD.MOV R8, RZ, RZ, -R9 ;  /* 0x000000ffff087224 */ /* 0x000fe400078e0a09 */
[C---:B------:R-:W-:Y:S04]  /*5730*/  @!P0 IMAD.HI.U32 R4, R3.reuse, R68, RZ ;  /* 0x0000004403048227 */ /* 0x040fe800078e00ff */
[----:B------:R-:W-:Y:S01]  /*5740*/  IMAD R8, R72, R8, R5 ;  /* 0x0000000848087224 */ /* 0x000fe200078e0205 */
[----:B------:R-:W-:Y:S04]  /*5750*/  @!P0 SHF.R.U32.HI R4, RZ, R69, R4 ;  /* 0x00000045ff048219 */ /* 0x000fe80000011604 */
[----:B------:R-:W-:Y:S02]  /*5760*/  @!P0 SEL R0, R3, R4, !P2 ;  /* 0x0000000403008207 */ /* 0x000fe40005000000 */
[----:B------:R-:W-:Y:S02]  /*5770*/  IADD3 R4, PT, PT, -R5, RZ, RZ ;  /* 0x000000ff05047210 */ /* 0x000fe40007ffe1ff */
[----:B------:R-:W-:Y:S01]  /*5780*/  @!P0 IADD3 R9, PT, PT, R9, -R0, RZ ;  /* 0x8000000009098210 */ /* 0x000fe20007ffe0ff */
[----:B------:R-:W-:Y:S02]  /*5790*/  @!P0 IMAD R0, R7, R8, R0 ;  /* 0x0000000807008224 */ /* 0x000fe400078e0200 */
[----:B------:R-:W-:Y:S02]  /*57a0*/  IMAD R75, R70, R4, R75 ;  /* 0x00000004464b7224 */ /* 0x000fe400078e024b */
[----:B------:R-:W-:Y:S02]  /*57b0*/  @!P0 IMAD R5, R9, R72, R3 ;  /* 0x0000004809058224 */ /* 0x000fe400078e0203 */
[----:B------:R-:W-:Y:S04]  /*57c0*/  @!P0 IMAD.MOV.U32 R3, RZ, RZ, R0 ;  /* 0x000000ffff038224 */ /* 0x000fe800078e0000 */
[----:B------:R-:W-:Y:S02]  /*57d0*/  IMAD R77, R3, R74, R77 ;  /* 0x0000004a034d7224 */ /* 0x000fe400078e024d */
[----:B------:R-:W-:Y:S07]  /*57e0*/  IMAD R75, R5, R70, R75 ;  /* 0x00000046054b7224 */ /* 0x000fee00078e024b */
.L_x_97:
[----:B-1----:R-:W-:Y:S01]  /*57f0*/  @!P1 ISETP.NE.AND P0, PT, R12, 0x1, PT ;  /* 0x000000010c00980c */ /* 0x002fe20003f05270 */
[----:B------:R-:W-:Y:S01]  /*5800*/  @!P1 IMAD.HI.U32 R4, R75, R13, RZ ;  /* 0x0000000d4b049227 */ /* 0x000fe200078e00ff */
[----:B------:R-:W-:Y:S01]  /*5810*/  R2UR UR42, R21 ;  /* 0x00000000152a72ca */ /* 0x000fe200000e0000 */
[----:B------:R-:W-:Y:S01]  /*5820*/  BSSY.RECONVERGENT B6, `(.L_x_98) ;  /* 0x0000031000067945 */ /* 0x000fe20003800200 */
[----:B------:R-:W-:Y:S01]  /*5830*/  R2UR UR41, R20 ;  /* 0x00000000142972ca */ /* 0x000fe200000e0000 */
[----:B------:R-:W-:Y:S01]  /*5840*/  @!P1 IMAD.HI.U32 R0, R77, R14, RZ ;  /* 0x0000000e4d009227 */ /* 0x000fe200078e00ff */
[----:B------:R-:W-:Y:S02]  /*5850*/  @!P1 SHF.R.U32.HI R4, RZ, R11, R4 ;  /* 0x0000000bff049219 */ /* 0x000fe40000011604 */
[----:B------:R-:W-:Y:S01]  /*5860*/  @!P1 ISETP.NE.AND P2, PT, R10, 0x1, PT ;  /* 0x000000010a00980c */ /* 0x000fe20003f45270 */
[----:B------:R-:W-:Y:S01]  /*5870*/  VIADD R173, R173, 0x1 ;  /* 0x00000001adad7836 */ /* 0x000fe20000000000 */
[----:B------:R-:W-:Y:S02]  /*5880*/  @!P1 SEL R3, R75, R4, !P0 ;  /* 0x000000044b039207 */ /* 0x000fe40004000000 */
[----:B------:R-:W-:Y:S02]  /*5890*/  @!P1 SHF.R.U32.HI R0, RZ, R15, R0 ;  /* 0x0000000fff009219 */ /* 0x000fe40000011600 */
[----:B------:R-:W-:Y:S01]  /*58a0*/  LOP3.LUT P0, RZ, R163, 0x3f0, RZ, 0xc0, !PT ;  /* 0x000003f0a3ff7812 */ /* 0x000fe2000780c0ff */
[----:B------:R-:W-:Y:S01]  /*58b0*/  USHF.L.U32 UR42, UR42, 0x7, URZ ;  /* 0x000000072a2a7899 */ /* 0x000fe200080006ff */
[----:B------:R-:W-:Y:S01]  /*58c0*/  @!P1 SEL R4, R77, R0, !P2 ;  /* 0x000000004d049207 */ /* 0x000fe20005000000 */
[----:B------:R-:W-:Y:S01]  /*58d0*/  UIMAD UR41, UR41, 0xc0, URZ ;  /* 0x000000c0292978a4 */ /* 0x000fe2000f8e02ff */
[----:B------:R-:W-:Y:S03]  /*58e0*/  @P4 SHF.R.U32.HI R164, RZ, 0x10, R17 ;  /* 0x00000010ffa44819 */ /* 0x000fe60000011611 */
[----:B------:R-:W-:Y:S02]  /*58f0*/  @!P1 IMAD.IADD R0, R3, 0x1, -R4 ;  /* 0x0000000103009824 */ /* 0x000fe400078e0a04 */
[----:B------:R-:W-:Y:S02]  /*5900*/  @!P1 IMAD.IADD R3, R4, 0x1, -R3 ;  /* 0x0000000104039824 */ /* 0x000fe400078e0a03 */
[----:B------:R-:W-:Y:S02]  /*5910*/  @!P1 IMAD R77, R0, R10, R77 ;  /* 0x0000000a004d9224 */ /* 0x000fe400078e024d */
[----:B------:R-:W-:Y:S01]  /*5920*/  @!P1 IMAD R75, R3, R12, R75 ;  /* 0x0000000c034b9224 */ /* 0x000fe200078e024b */
[----:B------:R-:W-:Y:S06]  /*5930*/  @!P0 BRA `(.L_x_99) ;  /* 0x00000000007c8947 */ /* 0x000fec0003800000 */
[----:B------:R-:W1:Y:S01]  /*5940*/  LDCU.64 UR8, c[0x4][0x80] ;  /* 0x01001000ff0877ac */ /* 0x000e620008000a00 */
[----:B------:R-:W-:Y:S01]  /*5950*/  MOV R16, 0x0 ;  /* 0x0000000000107802 */ /* 0x000fe20000000f00 */
[----:B------:R-:W-:Y:S02]  /*5960*/  HFMA2 R12, -RZ, RZ, 0, 5.9604644775390625e-08 ;  /* 0x00000001ff0c7431 */ /* 0x000fe400000001ff */
[----:B------:R-:W-:Y:S01]  /*5970*/  IMAD.MOV.U32 R8, RZ, RZ, 0x70 ;  /* 0x00000070ff087424 */ /* 0x000fe200078e00ff */
[----:B------:R2:W3:Y:S01]  /*5980*/  LDC.64 R14, c[0x4][R16] ;  /* 0x01000000100e7b82 */ /* 0x0004e20000000a00 */
[----:B------:R-:W4:Y:S01]  /*5990*/  LDCU.64 UR6, c[0x4][0x88] ;  /* 0x01001100ff0677ac */ /* 0x000f220008000a00 */
[----:B------:R-:W-:Y:S01]  /*59a0*/  IMAD.MOV.U32 R13, RZ, RZ, RZ ;  /* 0x000000ffff0d7224 */ /* 0x000fe200078e00ff */
[----:B------:R-:W2:Y:S01]  /*59b0*/  LDCU.64 UR4, c[0x4][0x8] ;  /* 0x01000100ff0477ac */ /* 0x000ea20008000a00 */
[----:B-1----:R-:W-:Y:S01]  /*59c0*/  MOV R5, UR9 ;  /* 0x0000000900057c02 */ /* 0x002fe20008000f00 */
[----:B------:R-:W-:Y:S01]  /*59d0*/  IMAD.U32 R4, RZ, RZ, UR8 ;  /* 0x00000008ff047e24 */ /* 0x000fe2000f8e00ff */
[----:B----4-:R-:W-:Y:S01]  /*59e0*/  MOV R7, UR7 ;  /* 0x0000000700077c02 */ /* 0x010fe20008000f00 */
[----:B------:R-:W-:Y:S01]  /*59f0*/  IMAD.U32 R6, RZ, RZ, UR6 ;  /* 0x00000006ff067e24 */ /* 0x000fe2000f8e00ff */
[----:B--2---:R-:W-:Y:S01]  /*5a00*/  MOV R11, UR5 ;  /* 0x00000005000b7c02 */ /* 0x004fe20008000f00 */
[----:B------:R-:W-:Y:S02]  /*5a10*/  IMAD.U32 R10, RZ, RZ, UR4 ;  /* 0x00000004ff0a7e24 */ /* 0x000fe4000f8e00ff */
[----:B------:R-:W-:Y:S07]  /*5a20*/  LEPC R20, `(.L_x_100) ;  /* 0x000000001014794e */ /* 0x000fee0000000000 */
[----:B---3-5:R-:W-:Y:S05]  /*5a30*/  CALL.ABS.NOINC R14 ;  /* 0x000000000e007343 */ /* 0x028fea0003c00000 */
.L_x_100:
[----:B------:R-:W1:Y:S01]  /*5a40*/  LDCU.64 UR8, c[0x4][0x80] ;  /* 0x01001000ff0877ac */ /* 0x000e620008000a00 */
[----:B------:R-:W2:Y:S01]  /*5a50*/  LDC.64 R16, c[0x4][R16] ;  /* 0x0100000010107b82 */ /* 0x000ea20000000a00 */
[----:B------:R-:W-:Y:S02]  /*5a60*/  HFMA2 R12, -RZ, RZ, 0, 5.9604644775390625e-08 ;  /* 0x00000001ff0c7431 */ /* 0x000fe400000001ff */
[----:B------:R-:W-:Y:S02]  /*5a70*/  IMAD.MOV.U32 R8, RZ, RZ, 0x70 ;  /* 0x00000070ff087424 */ /* 0x000fe400078e00ff */
[----:B------:R-:W-:Y:S01]  /*5a80*/  IMAD.MOV.U32 R13, RZ, RZ, RZ ;  /* 0x000000ffff0d7224 */ /* 0x000fe200078e00ff */
[----:B------:R-:W3:Y:S01]  /*5a90*/  LDCU.64 UR6, c[0x4][0x88] ;  /* 0x01001100ff0677ac */ /* 0x000ee20008000a00 */
[----:B------:R-:W4:Y:S01]  /*5aa0*/  LDCU.64 UR4, c[0x4][0x8] ;  /* 0x01000100ff0477ac */ /* 0x000f220008000a00 */
[----:B-1----:R-:W-:Y:S02]  /*5ab0*/  MOV R4, UR8 ;  /* 0x0000000800047c02 */ /* 0x002fe40008000f00 */
[----:B------:R-:W-:Y:S02]  /*5ac0*/  MOV R5, UR9 ;  /* 0x0000000900057c02 */ /* 0x000fe40008000f00 */
[----:B---3--:R-:W-:Y:S01]  /*5ad0*/  MOV R7, UR7 ;  /* 0x0000000700077c02 */ /* 0x008fe20008000f00 */
[----:B------:R-:W-:Y:S01]  /*5ae0*/  IMAD.U32 R6, RZ, RZ, UR6 ;  /* 0x00000006ff067e24 */ /* 0x000fe2000f8e00ff */
[----:B----4-:R-:W-:Y:S01]  /*5af0*/  MOV R11, UR5 ;  /* 0x00000005000b7c02 */ /* 0x010fe20008000f00 */
[----:B------:R-:W-:Y:S02]  /*5b00*/  IMAD.U32 R10, RZ, RZ, UR4 ;  /* 0x00000004ff0a7e24 */ /* 0x000fe4000f8e00ff */
[----:B------:R-:W-:Y:S07]  /*5b10*/  LEPC R20, `(.L_x_99) ;  /* 0x000000001014794e */ /* 0x000fee0000000000 */
[----:B--2---:R-:W-:Y:S05]  /*5b20*/  CALL.ABS.NOINC R16 ;  /* 0x0000000010007343 */ /* 0x004fea0003c00000 */
.L_x_99:
[----:B------:R-:W-:Y:S05]  /*5b30*/  BSYNC.RECONVERGENT B6 ;  /* 0x0000000000067941 */ /* 0x000fea0003800200 */
.L_x_98:
[----:B------:R-:W-:Y:S01]  /*5b40*/  ISETP.NE.U32.AND P4, PT, R150, RZ, PT ;  /* 0x000000ff9600720c */ /* 0x000fe20003f85070 */
[----:B------:R-:W-:Y:S01]  /*5b50*/  UISETP.NE.AND UP2, UPT, UR51, URZ, UPT ;  /* 0x000000ff3300728c */ /* 0x000fe2000bf45270 */
[----:B------:R-:W-:Y:S01]  /*5b60*/  ISETP.NE.U32.AND P2, PT, RZ, UR38, PT ;  /* 0x00000026ff007c0c */ /* 0x000fe2000bf45070 */
[----:B------:R-:W-:Y:S01]  /*5b70*/  UISETP.NE.U32.AND UP1, UPT, UR44, URZ, UPT ;  /* 0x000000ff2c00728c */ /* 0x000fe2000bf25070 */
[----:B------:R-:W-:Y:S01]  /*5b80*/  ISETP.NE.AND.EX P4, PT, R151, RZ, PT, P4 ;  /* 0x000000ff9700720c */ /* 0x000fe20003f85340 */
[----:B------:R-:W-:Y:S01]  /*5b90*/  UPLOP3.LUT UP0, UPT, UPT, UPT, UPT, 0x40, 0x4 ;  /* 0x000000000004789c */ /* 0x000fe20003f0e870 */
[----:B------:R-:W-:Y:S01]  /*5ba0*/  ISETP.NE.AND.EX P2, PT, RZ, UR39, PT, P2 ;  /* 0x00000027ff007c0c */ /* 0x000fe2000bf45320 */
[----:B------:R-:W-:Y:S01]  /*5bb0*/  UISETP.NE.AND.EX UP1, UPT, UR45, URZ, UPT, UP1 ;  /* 0x000000ff2d00728c */ /* 0x000fe2000bf25310 */
[----:B------:R-:W-:Y:S04]  /*5bc0*/  PLOP3.LUT P1, PT, PT, PT, UP2, 0x80, 0x8 ;  /* 0x000000000008781c */ /* 0x000fe80003f2f028 */
[----:B------:R-:W-:Y:S06]  /*5bd0*/  @UP2 UPLOP3.LUT UP0, UPT, UPT, UPT, UP1, 0x80, 0x8 ;  /* 0x000000000008289c */ /* 0x000fec0003f0f010 */
[----:B------:R-:W-:Y:S01]  /*5be0*/  PLOP3.LUT P0, PT, PT, PT, UP0, 0x80, 0x8 ;  /* 0x000000000008781c */ /* 0x000fe20003f0f008 */
[----:B------:R-:W-:Y:S01]  /*5bf0*/  @!UPT UIADD3 URZ, UPT, UPT, URZ, URZ, URZ ;  /* 0x000000fffffff290 */ /* 0x000fe2000fffe0ff */
[----:B------:R-:W-:Y:S11]  /*5c00*/  BRA.U !UP1, `(.L_x_101) ;  /* 0x0000000109387547 */ /* 0x000ff6000b800000 */
[----:B------:R-:W-:Y:S01]  /*5c10*/  UISETP.NE.U32.AND UP0, UPT, UR38, URZ, UPT ;  /* 0x000000ff2600728c */ /* 0x000fe2000bf05070 */
[----:B------:R-:W-:Y:S02]  /*5c20*/  HFMA2 R0, -RZ, RZ, 0, 5.9604644775390625e-08 ;  /* 0x00000001ff007431 */ /* 0x000fe400000001ff */
[----:B------:R-:W-:Y:S01]  /*5c30*/  IMAD.MOV.U32 R155, RZ, RZ, 0x1 ;  /* 0x00000001ff9b7424 */ /* 0x000fe200078e00ff */
[----:B------:R-:W-:Y:S06]  /*5c40*/  UISETP.NE.AND.EX UP0, UPT, UR39, URZ, UPT, UP0 ;  /* 0x000000ff2700728c */ /* 0x000fec000bf05300 */
        /* <DEDUP_REMOVED lines=9> */
[----:B-12---:R-:W-:Y:S02]  /*5ce0*/  @!P3 IMAD.U32 R81, RZ, RZ, UR4 ;  /* 0x00000004ff51be24 */ /* 0x006fe4000f8e00ff */
.L_x_101:
[----:B------:R-:W-:Y:S05]  /*5cf0*/  @!P4 BRA `(.L_x_102) ;  /* 0x000000000020c947 */ /* 0x000fea0003800000 */
[----:B------:R-:W-:Y:S04]  /*5d00*/  ISETP.NE.U32.AND P3, PT, R148, RZ, PT ;  /* 0x000000ff9400720c */ /* 0x000fe80003f65070 */
[----:B------:R-:W-:Y:S11]  /*5d10*/  ISETP.NE.AND.EX P3, PT, R149, RZ, PT, P3 ;  /* 0x000000ff9500720c */ /* 0x000ff60003f65330 */
[----:B------:R-:W-:Y:S02]  /*5d20*/  @!UPT UIADD3 URZ, UPT, UPT, URZ, URZ, URZ ;  /* 0x000000fffffff290 */ /* 0x000fe4000fffe0ff */
[----:B------:R-:W1:Y:S01]  /*5d30*/  @P3 LDC.64 R4, c[0x0][0x8a8] ;  /* 0x00022a00ff043b82 */ /* 0x000e620000000a00 */
[----:B------:R-:W-:Y:S04]  /*5d40*/  @P3 IMAD R0, R150, UR36, RZ ;  /* 0x0000002496003c24 */ /* 0x000fe8000f8e02ff */
[----:B-1----:R-:W-:Y:S05]  /*5d50*/  @P3 IMAD.WIDE R4, R0, 0x4, R4 ;  /* 0x0000000400043825 */ /* 0x002fea00078e0204 */
[----:B-----5:R1:W5:Y:S02]  /*5d60*/  @P3 LDG.E R76, desc[UR46][R4.64] ;  /* 0x0000002e044c3981 */ /* 0x020364000c1e1900 */
[----:B-1----:R-:W2:Y:S02]  /*5d70*/  @!P3 LDC R76, c[0x0][0x8a0] ;  /* 0x00022800ff4cbb82 */ /* 0x002ea40000000800 */
.L_x_102:
[----:B-----5:R-:W-:Y:S01]  /*5d80*/  FSETP.NEU.AND P3, PT, R81, RZ, PT ;  /* 0x000000ff5100720b */ /* 0x020fe20003f6d000 */
[----:B------:R-:W-:Y:S01]  /*5d90*/  IMAD.SHL.U32 R178, R160, 0x2, RZ ;  /* 0x00000002a0b27824 */ /* 0x000fe200078e00ff */
[----:B------:R-:W-:Y:S01]  /*5da0*/  SEL R4, RZ, 0xffffffff, P2 ;  /* 0xffffffffff047807 */ /* 0x000fe20001000000 */
[----:B------:R-:W-:Y:S01]  /*5db0*/  IMAD.SHL.U32 R108, R168, 0x10, RZ ;  /* 0x00000010a86c7824 */ /* 0x000fe200078e00ff */
[----:B------:R-:W-:Y:S01]  /*5dc0*/  @P1 LOP3.LUT P2, RZ, R155, 0xff, RZ, 0xc0, !PT ;  /* 0x000000ff9bff1812 */ /* 0x000fe2000784c0ff */
[----:B------:R-:W-:Y:S01]  /*5dd0*/  VIADD R87, R178, UR48 ;  /* 0x00000030b2577c36 */ /* 0x000fe20008000000 */
[----:B------:R-:W-:Y:S01]  /*5de0*/  @P1 SEL R3, RZ, 0xffffffff, P3 ;  /* 0xffffffffff031807 */ /* 0x000fe20001800000 */
[----:B------:R-:W-:Y:S01]  /*5df0*/  IMAD.SHL.U32 R110, R169, 0x10, RZ ;  /* 0x00000010a96e7824 */ /* 0x000fe200078e00ff */
[----:B------:R-:W-:Y:S01]  /*5e00*/  LOP3.LUT R167, R167, 0x1, RZ, 0x3c, !PT ;  /* 0x00000001a7a77812 */ /* 0x000fe200078e3cff */
[----:B------:R-:W-:Y:S01]  /*5e10*/  IMAD.IADD R175, R87, 0x1, R108 ;  /* 0x0000000157af7824 */ /* 0x000fe200078e026c */
[----:B------:R-:W-:Y:S01]  /*5e20*/  @P0 SEL R3, R4, R3, !P2 ;  /* 0x0000000304030207 */ /* 0x000fe20005000000 */
[----:B------:R-:W-:Y:S01]  /*5e30*/  BSSY B1, `(.L_x_103) ;  /* 0x000004f000017945 */ /* 0x000fe20003800000 */
[----:B------:R-:W-:Y:S01]  /*5e40*/  LEA R179, R79, UR48, 0x3 ;  /* 0x000000304fb37c11 */ /* 0x000fe2000f8e18ff */
[----:B------:R-:W-:Y:S01]  /*5e50*/  IMAD.MOV.U32 R111, RZ, RZ, 0x1 ;  /* 0x00000001ff6f7424 */ /* 0x000fe200078e00ff */
[----:B------:R-:W-:Y:S01]  /*5e60*/  @P1 LOP3.LUT R3, R3, 0x1, RZ, 0xc0, !PT ;  /* 0x0000000103031812 */ /* 0x000fe200078ec0ff */
[----:B------:R-:W-:Y:S01]  /*5e70*/  IMAD R78, R79, 0xc0, R2 ;  /* 0x000000c04f4e7824 */ /* 0x000fe200078e0202 */
[----:B------:R-:W-:Y:S01]  /*5e80*/  SHF.L.U32 R0, R166, 0x1f, RZ ;  /* 0x0000001fa6007819 */ /* 0x000fe200000006ff */
[----:B------:R-:W-:Y:S01]  /*5e90*/  IMAD.MOV.U32 R109, RZ, RZ, RZ ;  /* 0x000000ffff6d7224 */ /* 0x000fe200078e00ff */
[----:B------:R-:W-:Y:S02]  /*5ea0*/  ISETP.NE.U32.OR P5, PT, R3, 0x1, !P1 ;  /* 0x000000010300780c */ /* 0x000fe40004fa5470 */
[----:B------:R-:W-:Y:S02]  /*5eb0*/  CS2R R146, SRZ ;  /* 0x0000000000927805 */ /* 0x000fe4000001ff00 */
[----:B------:R-:W-:Y:S02]  /*5ec0*/  PLOP3.LUT P2, PT, PT, PT, UP1, 0x80, 0x8 ;  /* 0x000000000008781c */ /* 0x000fe40003f4f018 */
[----:B------:R-:W-:Y:S02]  /*5ed0*/  CS2R R144, SRZ ;  /* 0x0000000000907805 */ /* 0x000fe4000001ff00 */
[----:B------:R-:W-:Y:S02]  /*5ee0*/  SEL R3, RZ, 0xffffffff, P3 ;  /* 0xffffffffff037807 */ /* 0x000fe40001800000 */
[----:B------:R-:W-:Y:S02]  /*5ef0*/  CS2R R138, SRZ ;  /* 0x00000000008a7805 */ /* 0x000fe4000001ff00 */
[----:B------:R-:W-:Y:S02]  /*5f00*/  LOP3.LUT P3, R172, R155, 0xff, RZ, 0xc0, !PT ;  /* 0x000000ff9bac7812 */ /* 0x000fe4000786c0ff */
[----:B------:R-:W-:Y:S02]  /*5f10*/  CS2R R136, SRZ ;  /* 0x0000000000887805 */ /* 0x000fe4000001ff00 */
[----:B------:R-:W-:Y:S02]  /*5f20*/  P2R R176, PR, RZ, 0x20 ;  /* 0x00000020ffb07803 */ /* 0x000fe40000000000 */
[----:B------:R-:W-:Y:S02]  /*5f30*/  CS2R R130, SRZ ;  /* 0x0000000000827805 */ /* 0x000fe4000001ff00 */
[----:B------:R-:W-:Y:S02]  /*5f40*/  CS2R R128, SRZ ;  /* 0x0000000000807805 */ /* 0x000fe4000001ff00 */
[----:B------:R-:W-:Y:S02]  /*5f50*/  CS2R R122, SRZ ;  /* 0x00000000007a7805 */ /* 0x000fe4000001ff00 */
[----:B------:R-:W-:Y:S02]  /*5f60*/  CS2R R120, SRZ ;  /* 0x0000000000787805 */ /* 0x000fe4000001ff00 */
[----:B------:R-:W-:Y:S02]  /*5f70*/  @P5 SHF.L.U32 R5, R167, 0x1f, RZ ;  /* 0x0000001fa7055819 */ /* 0x000fe400000006ff */
[----:B------:R-:W-:Y:S02]  /*5f80*/  CS2R R114, SRZ ;  /* 0x0000000000727805 */ /* 0x000fe4000001ff00 */
[----:B------:R-:W-:Y:S02]  /*5f90*/  @P2 SEL R3, R4, R3, !P3 ;  /* 0x0000000304032207 */ /* 0x000fe40005800000 */
[----:B------:R-:W-:Y:S01]  /*5fa0*/  CS2R R112, SRZ ;  /* 0x0000000000707805 */ /* 0x000fe2000001ff00 */
[----:B------:R-:W1:Y:S01]  /*5fb0*/  @P5 SYNCS.PHASECHK.TRANS64.TRYWAIT P1, [UR48+0x30], R5 ;  /* 0x00003005ff0055a7 */ /* 0x000e620008021130 */
[----:B------:R-:W-:Y:S02]  /*5fc0*/  CS2R R106, SRZ ;  /* 0x00000000006a7805 */ /* 0x000fe4000001ff00 */
[----:B------:R-:W-:Y:S02]  /*5fd0*/  LOP3.LUT R3, R3, 0x1, RZ, 0xc0, !PT ;  /* 0x0000000103037812 */ /* 0x000fe400078ec0ff */
[----:B------:R-:W-:Y:S02]  /*5fe0*/  CS2R R104, SRZ ;  /* 0x0000000000687805 */ /* 0x000fe4000001ff00 */
[----:B------:R-:W-:Y:S02]  /*5ff0*/  CS2R R98, SRZ ;  /* 0x0000000000627805 */ /* 0x000fe4000001ff00 */
[----:B------:R-:W-:Y:S02]  /*6000*/  CS2R R96, SRZ ;  /* 0x0000000000607805 */ /* 0x000fe4000001ff00 */
[----:B------:R-:W-:Y:S02]  /*6010*/  ISETP.NE.U32.AND P4, PT, R3, 0x1, PT ;  /* 0x000000010300780c */ /* 0x000fe40003f85070 */
[----:B------:R-:W-:Y:S02]  /*6020*/  CS2R R90, SRZ ;  /* 0x00000000005a7805 */ /* 0x000fe4000001ff00 */
[----:B------:R-:W-:Y:S01]  /*6030*/  CS2R R88, SRZ ;  /* 0x0000000000587805 */ /* 0x000fe2000001ff00 */
[----:B------:R-:W-:Y:S01]  /*6040*/  IMAD.IADD R177, R87, 0x1, R110 ;  /* 0x0000000157b17824 */ /* 0x000fe200078e026e */
[----:B------:R-:W-:Y:S01]  /*6050*/  P2R R116, PR, RZ, 0x10 ;  /* 0x00000010ff747803 */ /* 0x000fe20000000000 */
[----:B------:R-:W-:Y:S01]  /*6060*/  IMAD.IADD R174, R110, 0x1, R175 ;  /* 0x000000016eae7824 */ /* 0x000fe200078e02af */
[----:B------:R3:W4:Y:S01]  /*6070*/  SYNCS.PHASECHK.TRANS64.TRYWAIT P0, [R179+URZ+0x90], R0 ;  /* 0x00009000b30075a7 */ /* 0x00072200080011ff */
[----:B-1----:R-:W-:Y:S01]  /*6080*/  @P5 SEL R111, RZ, 0x1, !P1 ;  /* 0x00000001ff6f5807 */ /* 0x002fe20004800000 */
[----:B---3--:R-:W-:Y:S06]  /*6090*/  @!P5 BRA `(.L_x_104) ;  /* 0x0000000000a0d947 */ /* 0x008fec0003800000 */
[----:B------:R-:W-:Y:S01]  /*60a0*/  @P4 IMAD.MOV.U32 R4, RZ, RZ, -0x10 ;  /* 0xfffffff0ff044424 */ /* 0x000fe200078e00ff */
[----:B------:R-:W-:Y:S01]  /*60b0*/  ISETP.NE.AND P1, PT, R111, RZ, PT ;  /* 0x000000ff6f00720c */ /* 0x000fe20003f25270 */
[----:B------:R-:W-:Y:S01]  /*60c0*/  BSSY B0, `(.L_x_105) ;  /* 0x0000010000007945 */ /* 0x000fe20003800000 */
[----:B------:R-:W-:Y:S02]  /*60d0*/  ISETP.NE.U32.AND P5, PT, R161, 0x1, PT ;  /* 0x00000001a100780c */ /* 0x000fe40003fa5070 */
[----:B------:R-:W-:Y:S02]  /*60e0*/  CS2R R98, SRZ ;  /* 0x0000000000627805 */ /* 0x000fe4000001ff00 */
[----:B------:R-:W-:Y:S02]  /*60f0*/  CS2R R96, SRZ ;  /* 0x0000000000607805 */ /* 0x000fe4000001ff00 */
[----:B------:R-:W-:Y:S02]  /*6100*/  CS2R R114, SRZ ;  /* 0x0000000000727805 */ /* 0x000fe4000001ff00 */
[----:B------:R-:W-:Y:S02]  /*6110*/  @P4 SEL R4, R4, 0x10, !P5 ;  /* 0x0000001004044807 */ /* 0x000fe40006800000 */
[----:B------:R-:W-:Y:S02]  /*6120*/  CS2R R112, SRZ ;  /* 0x0000000000707805 */ /* 0x000fe4000001ff00 */
[----:B------:R-:W-:Y:S02]  /*6130*/  CS2R R130, SRZ ;  /* 0x0000000000827805 */ /* 0x000fe4000001ff00 */
[----:B------:R-:W-:Y:S01]  /*6140*/  CS2R R128, SRZ ;  /* 0x0000000000807805 */ /* 0x000fe2000001ff00 */
[----:B------:R-:W-:Y:S02]  /*6150*/  @P4 IMAD.IADD R8, R87, 0x1, R4 ;  /* 0x0000000157084824 */ /* 0x000fe400078e0204 */
[C---:B------:R-:W-:Y:S02]  /*6160*/  @P4 IMAD.IADD R7, R4.reuse, 0x1, R177 ;  /* 0x0000000104074824 */ /* 0x040fe400078e02b1 */
[----:B------:R-:W-:Y:S01]  /*6170*/  @P4 IMAD.IADD R5, R4, 0x1, R175 ;  /* 0x0000000104054824 */ /* 0x000fe200078e02af */
[----:B------:R-:W-:Y:S06]  /*6180*/  @P1 BRA `(.L_x_106) ;  /* 0x00000000000c1947 */ /* 0x000fec0003800000 */
[----:B------:R-:W-:Y:S04]  /*6190*/  SHF.L.U32 R6, R167, 0x1f, RZ ;  /* 0x0000001fa7067819 */ /* 0x000fe800000006ff */
[----:B------:R-:W1:Y:S02]  /*61a0*/  SYNCS.PHASECHK.TRANS64.TRYWAIT P1, [UR48+0x30], R6 ;  /* 0x00003006ff0075a7 */ /* 0x000e640008021130 */
[----:B-1----:R-:W-:Y:S05]  /*61b0*/  @!P1 BRA `(.L_x_107) ;  /* 0x00000048003c9947 */ /* 0x002fea0003800000 */
.L_x_106:
[----:B------:R-:W-:Y:S05]  /*61c0*/  BSYNC B0 ;  /* 0x0000000000007941 */ /* 0x000fea0003800000 */
.L_x_105:
[----:B------:R-:W-:Y:S01]  /*61d0*/  ISETP.NE.AND P1, PT, R116, RZ, PT ;  /* 0x000000ff7400720c */ /* 0x000fe20003f25270 */
[----:B------:R-:W-:Y:S01]  /*61e0*/  IMAD.MOV.U32 R147, RZ, RZ, RZ ;  /* 0x000000ffff937224 */ /* 0x000fe200078e00ff */
[----:B------:R-:W-:Y:S02]  /*61f0*/  CS2R R144, SRZ ;  /* 0x0000000000907805 */ /* 0x000fe4000001ff00 */
[----:B------:R-:W-:Y:S02]  /*6200*/  CS2R R90, SRZ ;  /* 0x00000000005a7805 */ /* 0x000fe4000001ff00 */
[----:B------:R-:W-:Y:S02]  /*6210*/  CS2R R88, SRZ ;  /* 0x0000000000587805 */ /* 0x000fe4000001ff00 */
[----:B------:R-:W-:Y:S02]  /*6220*/  CS2R R106, SRZ ;  /* 0x00000000006a7805 */ /* 0x000fe4000001ff00 */
[----:B------:R-:W-:Y:S02]  /*6230*/  CS2R R104, SRZ ;  /* 0x0000000000687805 */ /* 0x000fe4000001ff00 */
[----:B------:R-:W-:Y:S02]  /*6240*/  CS2R R122, SRZ ;  /* 0x00000000007a7805 */ /* 0x000fe4000001ff00 */
[----:B------:R-:W-:Y:S02]  /*6250*/  CS2R R120, SRZ ;  /* 0x0000000000787805 */ /* 0x000fe4000001ff00 */
[----:B------:R-:W-:Y:S02]  /*6260*/  CS2R R138, SRZ ;  /* 0x00000000008a7805 */ /* 0x000fe4000001ff00 */
[----:B------:R-:W-:Y:S01]  /*6270*/  CS2R R136, SRZ ;  /* 0x0000000000887805 */ /* 0x000fe2000001ff00 */
[----:B------:R-:W-:Y:S01]  /*6280*/  IMAD.MOV.U32 R109, RZ, RZ, 0x1 ;  /* 0x00000001ff6d7424 */ /* 0x000fe200078e00ff */
[----:B------:R3:W2:Y:S01]  /*6290*/  @P1 LDS.128 R96, [R8+0x400] ;  /* 0x0004000008601984 */ /* 0x0006a20000000c00 */
[----:B-1----:R-:W-:Y:S03]  /*62a0*/  @P1 IMAD.IADD R3, R4, 0x1, R174 ;  /* 0x0000000104031824 */ /* 0x002fe600078e02ae */
[----:B------:R3:W1:Y:S04]  /*62b0*/  @P1 LDS.128 R112, [R7+0x400] ;  /* 0x0004000007701984 */ /* 0x0006680000000c00 */
[----:B------:R3:W1:Y:S04]  /*62c0*/  @P1 LDS.128 R128, [R5+0x400] ;  /* 0x0004000005801984 */ /* 0x0006680000000c00 */
[----:B------:R3:W1:Y:S04]  /*62d0*/  @P1 LDS.128 R144, [R3+0x400] ;  /* 0x0004000003901984 */ /* 0x0006680000000c00 */
[----:B------:R3:W1:Y:S04]  /*62e0*/  @P1 LDS.128 R88, [R178+UR48+0x400] ;  /* 0x00040030b2581984 */ /* 0x0006680008000c00 */
[----:B------:R3:W1:Y:S04]  /*62f0*/  @P1 LDS.128 R104, [R177+0x400] ;  /* 0x00040000b1681984 */ /* 0x0006680000000c00 */
[----:B------:R3:W1:Y:S04]  /*6300*/  @P1 LDS.128 R120, [R175+0x400] ;  /* 0x00040000af781984 */ /* 0x0006680000000c00 */
[----:B------:R3:W1:Y:S02]  /*6310*/  @P1 LDS.128 R136, [R174+0x400] ;  /* 0x00040000ae881984 */ /* 0x0006640000000c00 */
.L_x_104:
[----:B------:R-:W-:Y:S05]  /*6320*/  BSYNC B1 ;  /* 0x0000000000017941 */ /* 0x000fea0003800000 */
.L_x_103:
[----:B---3--:R-:W-:Y:S04]  /*6330*/  SHF.R.U32.HI R3, RZ, 0x15, R78 ;  /* 0x00000015ff037819 */ /* 0x008fe8000001164e */
[----:B------:R-:W-:Y:S01]  /*6340*/  LOP3.LUT P1, RZ, R3, 0x3, R162, 0x48, !PT ;  /* 0x0000000303ff7812 */ /* 0x000fe200078248a2 */
[----:B------:R-:W-:Y:S01]  /*6350*/  @!UPT UIADD3 URZ, UPT, UPT, URZ, URZ, URZ ;  /* 0x000000fffffff290 */ /* 0x000fe2000fffe0ff */
[----:B----4-:R-:W-:Y:S11]  /*6360*/  @P0 BRA `(.L_x_108) ;  /* 0x0000000000080947 */ /* 0x010ff60003800000 */
[----:B------:R-:W3:Y:S02]  /*6370*/  SYNCS.PHASECHK.TRANS64.TRYWAIT P0, [R179+URZ+0x90], R0 ;  /* 0x00009000b30075a7 */ /* 0x000ee400080011ff */
[----:B---3--:R-:W-:Y:S05]  /*6380*/  @!P0 BRA `(.L_x_109) ;  /* 0x0000004400e08947 */ /* 0x008fea0003800000 */
.L_x_108:
[----:B------:R-:W-:Y:S05]  /*6390*/  @!P1 BRA `(.L_x_110) ;  /* 0x0000000000409947 */ /* 0x000fea0003800000 */
[----:B------:R-:W4:Y:S01]  /*63a0*/  LDCU.64 UR8, c[0x4][0x70] ;  /* 0x01000e00ff0877ac */ /* 0x000f220008000a00 */
[----:B------:R-:W-:Y:S01]  /*63b0*/  MOV R15, 0x0 ;  /* 0x00000000000f7802 */ /* 0x000fe20000000f00 */
[----:B------:R-:W-:Y:S02]  /*63c0*/  HFMA2 R12, -RZ, RZ, 0, 5.9604644775390625e-08 ;  /* 0x00000001ff0c7431 */ /* 0x000fe400000001ff */
[----:B------:R-:W-:Y:S02]  /*63d0*/  IMAD.MOV.U32 R8, RZ, RZ, 0x192 ;  /* 0x00000192ff087424 */ /* 0x000fe400078e00ff */
[----:B------:R-:W-:Y:S01]  /*63e0*/  IMAD.MOV.U32 R13, RZ, RZ, RZ ;  /* 0x000000ffff0d7224 */ /* 0x000fe200078e00ff */
[----:B------:R-:W5:Y:S01]  /*63f0*/  LDCU.64 UR6, c[0x4][0x78] ;  /* 0x01000f00ff0677ac */ /* 0x000f620008000a00 */
[----:B------:R-:W1:Y:S01]  /*6400*/  LDC.64 R14, c[0x4][R15] ;  /* 0x010000000f0e7b82 */ /* 0x000e620000000a00 */
[----:B------:R-:W2:Y:S01]  /*6410*/  LDCU.64 UR4, c[0x4][0x10] ;  /* 0x01000200ff0477ac */ /* 0x000ea20008000a00 */
[----:B----4-:R-:W-:Y:S01]  /*6420*/  MOV R5, UR9 ;  /* 0x0000000900057c02 */ /* 0x010fe20008000f00 */
[----:B------:R-:W-:Y:S01]  /*6430*/  IMAD.U32 R4, RZ, RZ, UR8 ;  /* 0x00000008ff047e24 */ /* 0x000fe2000f8e00ff */
[----:B-----5:R-:W-:Y:S01]  /*6440*/  MOV R7, UR7 ;  /* 0x0000000700077c02 */ /* 0x020fe20008000f00 */
[----:B------:R-:W-:Y:S01]  /*6450*/  IMAD.U32 R6, RZ, RZ, UR6 ;  /* 0x00000006ff067e24 */ /* 0x000fe2000f8e00ff */
[----:B--2---:R-:W-:Y:S01]  /*6460*/  MOV R11, UR5 ;  /* 0x00000005000b7c02 */ /* 0x004fe20008000f00 */
[----:B------:R-:W-:Y:S02]  /*6470*/  IMAD.U32 R10, RZ, RZ, UR4 ;  /* 0x00000004ff0a7e24 */ /* 0x000fe4000f8e00ff */
[----:B------:R-:W-:Y:S07]  /*6480*/  LEPC R20, `(.L_x_110) ;  /* 0x000000001014794e */ /* 0x000fee0000000000 */
[----:B-1-3--:R-:W-:Y:S05]  /*6490*/  CALL.ABS.NOINC R14 ;  /* 0x000000000e007343 */ /* 0x00afea0003c00000 */
.L_x_110:
[----:B------:R-:W-:Y:S05]  /*64a0*/  WARPSYNC.ALL ;  /* 0x0000000000007948 */ /* 0x000fea0003800000 */
[----:B------:R-:W-:Y:S01]  /*64b0*/  R2UR UR4, R78 ;  /* 0x000000004e0472ca */ /* 0x000fe200000e0000 */
[--C-:B-1----:R-:W-:Y:S01]  /*64c0*/  HADD2.F32 R80, -RZ, R88.reuse.H0_H0 ;  /* 0x20000058ff507230 */ /* 0x102fe20000004100 */
[----:B------:R-:W-:Y:S01]  /*64d0*/  MOV R118, 0xfffffff0 ;  /* 0xfffffff000767802 */ /* 0x000fe20000000f00 */
[----:B------:R-:W-:Y:S01]  /*64e0*/  HADD2.F32 R82, -RZ, R88.H1_H1 ;  /* 0x30000058ff527230 */ /* 0x000fe20000004100 */
[----:B------:R-:W-:Y:S01]  /*64f0*/  ISETP.NE.U32.AND P6, PT, R161, 0x1, PT ;  /* 0x00000001a100780c */ /* 0x000fe20003fc5070 */
[----:B------:R-:W-:Y:S01]  /*6500*/  HADD2.F32 R83, -RZ, R89.H0_H0 ;  /* 0x20000059ff537230 */ /* 0x000fe20000004100 */
[----:B------:R-:W-:Y:S01]  /*6510*/  ISETP.NE.AND P0, PT, R170, RZ, PT ;  /* 0x000000ffaa00720c */ /* 0x000fe20003f05270 */
[--C-:B------:R-:W-:Y:S01]  /*6520*/  HADD2.F32 R85, -RZ, R107.reuse.H0_H0 ;  /* 0x2000006bff557230 */ /* 0x100fe20000004100 */
[----:B------:R-:W-:Y:S01]  /*6530*/  SEL R118, R118, 0x10, !P6 ;  /* 0x0000001076767807 */ /* 0x000fe20007000000 */
[----:B------:R-:W-:Y:S01]  /*6540*/  HADD2.F32 R84, -RZ, R107.H1_H1 ;  /* 0x3000006bff547230 */ /* 0x000fe20000004100 */
[----:B------:R-:W-:Y:S02]  /*6550*/  BSSY.RECONVERGENT B0, `(.L_x_111) ;  /* 0x00000fb000007945 */ /* 0x000fe40003800200 */
[----:B------:R-:W-:Y:S01]  /*6560*/  IADD3 R180, PT, PT, R87, R118, RZ ;  /* 0x0000007657b47210 */ /* 0x000fe20007ffe0ff */
[----:B------:R-:W2:Y:S01]  /*6570*/  LDTM.x64 R4, tmem[UR4] ;  /* 0x00000004000479ee */ /* 0x000ea20008340000 */
[C---:B------:R-:W-:Y:S02]  /*6580*/  IADD3 R181, PT, PT, R118.reuse, R177, RZ ;  /* 0x000000b176b57210 */ /* 0x040fe40007ffe0ff */
[C---:B------:R-:W-:Y:S02]  /*6590*/  IADD3 R183, PT, PT, R118.reuse, R175, RZ ;  /* 0x000000af76b77210 */ /* 0x040fe40007ffe0ff */
[----:B------:R-:W-:Y:S01]  /*65a0*/  IADD3 R182, PT, PT, R118, R174, RZ ;  /* 0x000000ae76b67210 */ /* 0x000fe20007ffe0ff */
[C---:B--23--:R-:W-:Y:S01]  /*65b0*/  FMUL R0, R76.reuse, R4 ;  /* 0x000000044c007220 */ /* 0x04cfe20000400000 */
[C---:B------:R-:W-:Y:S01]  /*65c0*/  FMUL R3, R76.reuse, R5 ;  /* 0x000000054c037220 */ /* 0x040fe20000400000 */
[C---:B------:R-:W-:Y:S01]  /*65d0*/  FMUL R6, R76.reuse, R6 ;  /* 0x000000064c067220 */ /* 0x040fe20000400000 */
[C---:B------:R-:W-:Y:S01]  /*65e0*/  FMUL R7, R76.reuse, R7 ;  /* 0x000000074c077220 */ /* 0x040fe20000400000 */
[C---:B------:R-:W-:Y:S01]  /*65f0*/  FFMA R0, R81.reuse, R80, R0 ;  /* 0x0000005051007223 */ /* 0x040fe20000000000 */
[C---:B------:R-:W-:Y:S01]  /*6600*/  FFMA R3, R81.reuse, R82, R3 ;  /* 0x0000005251037223 */ /* 0x040fe20000000003 */
[----:B------:R-:W-:Y:S02]  /*6610*/  HADD2.F32 R80, -RZ, R89.H1_H1 ;  /* 0x30000059ff507230 */ /* 0x000fe40000004100 */
[----:B------:R-:W-:Y:S01]  /*6620*/  FFMA R6, R81, R83, R6 ;  /* 0x0000005351067223 */ /* 0x000fe20000000006 */
[--C-:B------:R-:W-:Y:S02]  /*6630*/  HADD2.F32 R83, -RZ, R90.reuse.H0_H0 ;  /* 0x2000005aff537230 */ /* 0x100fe40000004100 */
[C---:B------:R-:W-:Y:S01]  /*6640*/  FMUL R4, R76.reuse, R8 ;  /* 0x000000084c047220 */ /* 0x040fe20000400000 */
[----:B------:R-:W-:Y:S01]  /*6650*/  HADD2.F32 R82, -RZ, R90.H1_H1 ;  /* 0x3000005aff527230 */ /* 0x000fe20000004100 */
[----:B------:R-:W-:Y:S01]  /*6660*/  F2FP.F16.F32.PACK_AB R92, R3, R0 ;  /* 0x00000000035c723e */ /* 0x000fe200000000ff */
[C---:B------:R-:W-:Y:S01]  /*6670*/  FFMA R7, R81.reuse, R80, R7 ;  /* 0x0000005051077223 */ /* 0x040fe20000000007 */
[----:B------:R-:W-:Y:S01]  /*6680*/  FFMA R4, R81, R83, R4 ;  /* 0x0000005351047223 */ /* 0x000fe20000000004 */
[C---:B------:R-:W-:Y:S01]  /*6690*/  FMUL R5, R76.reuse, R9 ;  /* 0x000000094c057220 */ /* 0x040fe20000400000 */
[--C-:B------:R-:W-:Y:S02]  /*66a0*/  HADD2.F32 R80, -RZ, R91.reuse.H0_H0 ;  /* 0x2000005bff507230 */ /* 0x100fe40000004100 */
[C---:B------:R-:W-:Y:S01]  /*66b0*/  FMUL R10, R76.reuse, R10 ;  /* 0x0000000a4c0a7220 */ /* 0x040fe20000400000 */
[----:B------:R-:W-:Y:S01]  /*66c0*/  F2FP.F16.F32.PACK_AB R93, R7, R6 ;  /* 0x00000006075d723e */ /* 0x000fe200000000ff */
[C---:B------:R-:W-:Y:S01]  /*66d0*/  FFMA R5, R81.reuse, R82, R5 ;  /* 0x0000005251057223 */ /* 0x040fe20000000005 */
[----:B------:R-:W-:Y:S02]  /*66e0*/  HADD2.F32 R82, -RZ, R91.H1_H1 ;  /* 0x3000005bff527230 */ /* 0x000fe40000004100 */
[----:B------:R-:W-:Y:S01]  /*66f0*/  FFMA R10, R81, R80, R10 ;  /* 0x00000050510a7223 */ /* 0x000fe2000000000a */
[C---:B------:R-:W-:Y:S01]  /*6700*/  FMUL R11, R76.reuse, R11 ;  /* 0x0000000b4c0b7220 */ /* 0x040fe20000400000 */
[--C-:B------:R-:W-:Y:S01]  /*6710*/  HADD2.F32 R80, -RZ, R96.reuse.H0_H0 ;  /* 0x20000060ff507230 */ /* 0x100fe20000004100 */
[----:B------:R-:W-:Y:S01]  /*6720*/  F2FP.F16.F32.PACK_AB R94, R5, R4 ;  /* 0x00000004055e723e */ /* 0x000fe200000000ff */
[C---:B------:R-:W-:Y:S01]  /*6730*/  FMUL R8, R76.reuse, R12 ;  /* 0x0000000c4c087220 */ /* 0x040fe20000400000 */
[C---:B------:R-:W-:Y:S01]  /*6740*/  FFMA R11, R81.reuse, R82, R11 ;  /* 0x00000052510b7223 */ /* 0x040fe2000000000b */
[----:B------:R-:W-:Y:S02]  /*6750*/  HADD2.F32 R82, -RZ, R96.H1_H1 ;  /* 0x30000060ff527230 */ /* 0x000fe40000004100 */
[C---:B------:R-:W-:Y:S01]  /*6760*/  FMUL R9, R76.reuse, R13 ;  /* 0x0000000d4c097220 */ /* 0x040fe20000400000 */
[--C-:B------:R-:W-:Y:S02]  /*6770*/  HADD2.F32 R83, -RZ, R97.reuse.H0_H0 ;  /* 0x20000061ff537230 */ /* 0x100fe40000004100 */
[----:B------:R-:W-:Y:S01]  /*6780*/  FFMA R8, R81, R80, R8 ;  /* 0x0000005051087223 */ /* 0x000fe20000000008 */
[----:B------:R-:W-:Y:S01]  /*6790*/  F2FP.F16.F32.PACK_AB R95, R11, R10 ;  /* 0x0000000a0b5f723e */ /* 0x000fe200000000ff */
[----:B------:R-:W-:Y:S01]  /*67a0*/  FFMA R9, R81, R82, R9 ;  /* 0x0000005251097223 */ /* 0x000fe20000000009 */
[C---:B------:R-:W-:Y:S01]  /*67b0*/  FMUL R14, R76.reuse, R14 ;  /* 0x0000000e4c0e7220 */ /* 0x040fe20000400000 */
[----:B------:R-:W-:Y:S02]  /*67c0*/  HADD2.F32 R80, -RZ, R97.H1_H1 ;  /* 0x30000061ff507230 */ /* 0x000fe40000004100 */
[C---:B------:R-:W-:Y:S01]  /*67d0*/  FMUL R15, R76.reuse, R15 ;  /* 0x0000000f4c0f7220 */ /* 0x040fe20000400000 */
[----:B------:R1:W-:Y:S01]  /*67e0*/  STS.128 [R178+UR48+0x400], R92 ;  /* 0x0004005cb2007988 */ /* 0x0003e20008000c30 */
[----:B------:R-:W-:Y:S01]  /*67f0*/  F2FP.F16.F32.PACK_AB R100, R9, R8 ;  /* 0x000000080964723e */ /* 0x000fe200000000ff */
[C---:B------:R-:W-:Y:S01]  /*6800*/  FFMA R14, R81.reuse, R83, R14 ;  /* 0x00000053510e7223 */ /* 0x040fe2000000000e */
[--C-:B------:R-:W-:Y:S02]  /*6810*/  HADD2.F32 R83, -RZ, R98.reuse.H0_H0 ;  /* 0x20000062ff537230 */ /* 0x100fe40000004100 */
[----:B------:R-:W-:Y:S01]  /*6820*/  FFMA R15, R81, R80, R15 ;  /* 0x00000050510f7223 */ /* 0x000fe2000000000f */
[----:B------:R-:W-:Y:S02]  /*6830*/  HADD2.F32 R82, -RZ, R98.H1_H1 ;  /* 0x30000062ff527230 */ /* 0x000fe40000004100 */
[C---:B------:R-:W-:Y:S01]  /*6840*/  FMUL R12, R76.reuse, R16 ;  /* 0x000000104c0c7220 */ /* 0x040fe20000400000 */
[C---:B------:R-:W-:Y:S01]  /*6850*/  FMUL R13, R76.reuse, R17 ;  /* 0x000000114c0d7220 */ /* 0x040fe20000400000 */
[--C-:B------:R-:W-:Y:S01]  /*6860*/  HADD2.F32 R80, -RZ, R99.reuse.H0_H0 ;  /* 0x20000063ff507230 */ /* 0x100fe20000004100 */
[----:B------:R-:W-:Y:S01]  /*6870*/  F2FP.F16.F32.PACK_AB R101, R15, R14 ;  /* 0x0000000e0f65723e */ /* 0x000fe200000000ff */
[C---:B------:R-:W-:Y:S01]  /*6880*/  FFMA R12, R81.reuse, R83, R12 ;  /* 0x00000053510c7223 */ /* 0x040fe2000000000c */
[----:B------:R-:W-:Y:S01]  /*6890*/  FFMA R13, R81, R82, R13 ;  /* 0x00000052510d7223 */ /* 0x000fe2000000000d */
[C---:B------:R-:W-:Y:S01]  /*68a0*/  FMUL R18, R76.reuse, R18 ;  /* 0x000000124c127220 */ /* 0x040fe20000400000 */
[----:B------:R-:W-:Y:S02]  /*68b0*/  HADD2.F32 R82, -RZ, R99.H1_H1 ;  /* 0x30000063ff527230 */ /* 0x000fe40000004100 */
[C---:B------:R-:W-:Y:S01]  /*68c0*/  FMUL R19, R76.reuse, R19 ;  /* 0x000000134c137220 */ /* 0x040fe20000400000 */
[C---:B------:R-:W-:Y:S01]  /*68d0*/  FMUL R16, R76.reuse, R20 ;  /* 0x000000144c107220 */ /* 0x040fe20000400000 */
[----:B------:R-:W-:Y:S01]  /*68e0*/  F2FP.F16.F32.PACK_AB R102, R13, R12 ;  /* 0x0000000c0d66723e */ /* 0x000fe200000000ff */
[C---:B------:R-:W-:Y:S01]  /*68f0*/  FFMA R18, R81.reuse, R80, R18 ;  /* 0x0000005051127223 */ /* 0x040fe20000000012 */
[--C-:B------:R-:W-:Y:S02]  /*6900*/  HADD2.F32 R80, -RZ, R104.reuse.H0_H0 ;  /* 0x20000068ff507230 */ /* 0x100fe40000004100 */
[C---:B------:R-:W-:Y:S01]  /*6910*/  FFMA R19, R81.reuse, R82, R19 ;  /* 0x0000005251137223 */ /* 0x040fe20000000013 */
[----:B------:R-:W-:Y:S02]  /*6920*/  HADD2.F32 R82, -RZ, R104.H1_H1 ;  /* 0x30000068ff527230 */ /* 0x000fe40000004100 */
[C---:B------:R-:W-:Y:S01]  /*6930*/  FMUL R17, R76.reuse, R21 ;  /* 0x000000154c117220 */ /* 0x040fe20000400000 */
[C---:B------:R-:W-:Y:S01]  /*6940*/  FMUL R22, R76.reuse, R22 ;  /* 0x000000164c167220 */ /* 0x040fe20000400000 */
[----:B------:R-:W-:Y:S01]  /*6950*/  FFMA R16, R81, R80, R16 ;  /* 0x0000005051107223 */ /* 0x000fe20000000010 */
[--C-:B------:R-:W-:Y:S01]  /*6960*/  HADD2.F32 R80, -RZ, R105.reuse.H0_H0 ;  /* 0x20000069ff507230 */ /* 0x100fe20000004100 */
[----:B------:R-:W-:Y:S01]  /*6970*/  F2FP.F16.F32.PACK_AB R103, R19, R18 ;  /* 0x000000121367723e */ /* 0x000fe200000000ff */
[C---:B------:R-:W-:Y:S01]  /*6980*/  FFMA R17, R81.reuse, R82, R17 ;  /* 0x0000005251117223 */ /* 0x040fe20000000011 */
[C---:B------:R-:W-:Y:S01]  /*6990*/  FMUL R23, R76.reuse, R23 ;  /* 0x000000174c177220 */ /* 0x040fe20000400000 */
[--C-:B------:R-:W-:Y:S02]  /*69a0*/  HADD2.F32 R83, -RZ, R106.reuse.H0_H0 ;  /* 0x2000006aff537230 */ /* 0x100fe40000004100 */
[----:B------:R-:W-:Y:S01]  /*69b0*/  FFMA R22, R81, R80, R22 ;  /* 0x0000005051167223 */ /* 0x000fe20000000016 */
[----:B------:R-:W-:Y:S01]  /*69c0*/  HADD2.F32 R80, -RZ, R105.H1_H1 ;  /* 0x30000069ff507230 */ /* 0x000fe20000004100 */
[----:B------:R2:W-:Y:S01]  /*69d0*/  STS.128 [R180+0x400], R100 ;  /* 0x00040064b4007388 */ /* 0x0005e20000000c00 */
[----:B------:R-:W-:Y:S01]  /*69e0*/  F2FP.F16.F32.PACK_AB R124, R17, R16 ;  /* 0x00000010117c723e */ /* 0x000fe200000000ff */
[C---:B------:R-:W-:Y:S01]  /*69f0*/  FMUL R20, R76.reuse, R24 ;  /* 0x000000184c147220 */ /* 0x040fe20000400000 */
[----:B------:R-:W-:Y:S02]  /*6a00*/  HADD2.F32 R82, -RZ, R106.H1_H1 ;  /* 0x3000006aff527230 */ /* 0x000fe40000004100 */
[C---:B------:R-:W-:Y:S01]  /*6a10*/  FFMA R23, R81.reuse, R80, R23 ;  /* 0x0000005051177223 */ /* 0x040fe20000000017 */
[C---:B------:R-:W-:Y:S01]  /*6a20*/  FMUL R21, R76.reuse, R25 ;  /* 0x000000194c157220 */ /* 0x040fe20000400000 */
[----:B------:R-:W-:Y:S01]  /*6a30*/  FFMA R20, R81, R83, R20 ;  /* 0x0000005351147223 */ /* 0x000fe20000000014 */
[C---:B------:R-:W-:Y:S01]  /*6a40*/  FMUL R26, R76.reuse, R26 ;  /* 0x0000001a4c1a7220 */ /* 0x040fe20000400000 */
[C---:B------:R-:W-:Y:S01]  /*6a50*/  FMUL R27, R76.reuse, R27 ;  /* 0x0000001b4c1b7220 */ /* 0x040fe20000400000 */
[--C-:B------:R-:W-:Y:S01]  /*6a60*/  HADD2.F32 R80, -RZ, R112.reuse.H0_H0 ;  /* 0x20000070ff507230 */ /* 0x100fe20000004100 */
[----:B------:R-:W-:Y:S01]  /*6a70*/  F2FP.F16.F32.PACK_AB R125, R23, R22 ;  /* 0x00000016177d723e */ /* 0x000fe200000000ff */
[C---:B------:R-:W-:Y:S01]  /*6a80*/  FFMA R21, R81.reuse, R82, R21 ;  /* 0x0000005251157223 */ /* 0x040fe20000000015 */
[C---:B------:R-:W-:Y:S01]  /*6a90*/  FFMA R26, R81.reuse, R85, R26 ;  /* 0x00000055511a7223 */ /* 0x040fe2000000001a */
[----:B------:R-:W-:Y:S01]  /*6aa0*/  FFMA R27, R81, R84, R27 ;  /* 0x00000054511b7223 */ /* 0x000fe2000000001b */
[C---:B------:R-:W-:Y:S01]  /*6ab0*/  FMUL R24, R76.reuse, R28 ;  /* 0x0000001c4c187220 */ /* 0x040fe20000400000 */
[----:B------:R-:W-:Y:S01]  /*6ac0*/  HADD2.F32 R82, -RZ, R112.H1_H1 ;  /* 0x30000070ff527230 */ /* 0x000fe20000004100 */
[----:B------:R-:W-:Y:S01]  /*6ad0*/  F2FP.F16.F32.PACK_AB R126, R21, R20 ;  /* 0x00000014157e723e */ /* 0x000fe200000000ff */
[C---:B------:R-:W-:Y:S01]  /*6ae0*/  FMUL R25, R76.reuse, R29 ;  /* 0x0000001d4c197220 */ /* 0x040fe20000400000 */
[----:B------:R-:W-:Y:S01]  /*6af0*/  F2FP.F16.F32.PACK_AB R127, R27, R26 ;  /* 0x0000001a1b7f723e */ /* 0x000fe200000000ff */
[C---:B------:R-:W-:Y:S01]  /*6b00*/  FFMA R24, R81.reuse, R80, R24 ;  /* 0x0000005051187223 */ /* 0x040fe20000000018 */
[--C-:B------:R-:W-:Y:S02]  /*6b10*/  HADD2.F32 R83, -RZ, R113.reuse.H0_H0 ;  /* 0x20000071ff537230 */ /* 0x100fe40000004100 */
[----:B------:R-:W-:Y:S01]  /*6b20*/  FFMA R25, R81, R82, R25 ;  /* 0x0000005251197223 */ /* 0x000fe20000000019 */
[C---:B------:R-:W-:Y:S01]  /*6b30*/  FMUL R30, R76.reuse, R30 ;  /* 0x0000001e4c1e7220 */ /* 0x040fe20000400000 */
[----:B------:R-:W-:Y:S01]  /*6b40*/  HADD2.F32 R80, -RZ, R113.H1_H1 ;  /* 0x30000071ff507230 */ /* 0x000fe20000004100 */
[----:B------:R3:W-:Y:S01]  /*6b50*/  STS.128 [R177+0x400], R124 ;  /* 0x0004007cb1007388 */ /* 0x0007e20000000c00 */
[C---:B------:R-:W-:Y:S01]  /*6b60*/  FMUL R31, R76.reuse, R31 ;  /* 0x0000001f4c1f7220 */ /* 0x040fe20000400000 */
[----:B-1----:R-:W-:Y:S01]  /*6b70*/  F2FP.F16.F32.PACK_AB R92, R25, R24 ;  /* 0x00000018195c723e */ /* 0x002fe200000000ff */
[C---:B------:R-:W-:Y:S01]  /*6b80*/  FFMA R30, R81.reuse, R83, R30 ;  /* 0x00000053511e7223 */ /* 0x040fe2000000001e */
[--C-:B------:R-:W-:Y:S02]  /*6b90*/  HADD2.F32 R83, -RZ, R114.reuse.H0_H0 ;  /* 0x20000072ff537230 */ /* 0x100fe40000004100 */
[----:B------:R-:W-:Y:S01]  /*6ba0*/  FFMA R31, R81, R80, R31 ;  /* 0x00000050511f7223 */ /* 0x000fe2000000001f */
[C---:B------:R-:W-:Y:S01]  /*6bb0*/  FMUL R28, R76.reuse, R32 ;  /* 0x000000204c1c7220 */ /* 0x040fe20000400000 */
[----:B------:R-:W-:Y:S02]  /*6bc0*/  HADD2.F32 R80, -RZ, R114.H1_H1 ;  /* 0x30000072ff507230 */ /* 0x000fe40000004100 */
        /* <DEDUP_REMOVED lines=20> */
[----:B------:R-:W-:Y:S01]  /*6d10*/  HADD2.F32 R80, -RZ, R121.H1_H1 ;  /* 0x30000079ff507230 */ /* 0x000fe20000004100 */
[----:B------:R1:W-:Y:S01]  /*6d20*/  STS.128 [R181+0x400], R92 ;  /* 0x0004005cb5007388 */ /* 0x0003e20000000c00 */
[C---:B------:R-:W-:Y:S01]  /*6d30*/  FMUL R39, R76.reuse, R39 ;  /* 0x000000274c277220 */ /* 0x040fe20000400000 */
[----:B--2---:R-:W-:Y:S01]  /*6d40*/  F2FP.F16.F32.PACK_AB R100, R33, R32 ;  /* 0x000000202164723e */ /* 0x004fe200000000ff */
        /* <DEDUP_REMOVED lines=28> */
[----:B---3--:R-:W-:Y:S01]  /*6f10*/  F2FP.F16.F32.PACK_AB R124, R41, R40 ;  /* 0x00000028297c723e */ /* 0x008fe200000000ff */
        /* <DEDUP_REMOVED lines=9> */
[C---:B------:R-:W-:Y:S01]  /*6fb0*/  FFMA R45, R81.reuse, R82, R45 ;  /* 0x00000052512d7223 */ /* 0x040fe2000000002d */
[C---:B------:R-:W-:Y:S01]  /*6fc0*/  FMUL R50, R76.reuse, R50 ;  /* 0x000000324c327220 */ /* 0x040fe20000400000 */
[----:B------:R-:W-:Y:S02]  /*6fd0*/  HADD2.F32 R80, -RZ, R131.H1_H1 ;  /* 0x30000083ff507230 */ /* 0x000fe40000004100 */
[C---:B------:R-:W-:Y:S01]  /*6fe0*/  FMUL R51, R76.reuse, R51 ;  /* 0x000000334c337220 */ /* 0x040fe20000400000 */
[C---:B------:R-:W-:Y:S01]  /*6ff0*/  FMUL R48, R76.reuse, R52 ;  /* 0x000000344c307220 */ /* 0x040fe20000400000 */
[C---:B------:R-:W-:Y:S01]  /*7000*/  FFMA R50, R81.reuse, R83, R50 ;  /* 0x0000005351327223 */ /* 0x040fe20000000032 */
[--C-:B------:R-:W-:Y:S02]  /*7010*/  HADD2.F32 R83, -RZ, R136.reuse.H0_H0 ;  /* 0x20000088ff537230 */ /* 0x100fe40000004100 */
[C---:B------:R-:W-:Y:S01]  /*7020*/  FFMA R51, R81.reuse, R80, R51 ;  /* 0x0000005051337223 */ /* 0x040fe20000000033 */
[----:B------:R-:W-:Y:S02]  /*7030*/  HADD2.F32 R82, -RZ, R136.H1_H1 ;  /* 0x30000088ff527230 */ /* 0x000fe40000004100 */
[C---:B------:R-:W-:Y:S01]  /*7040*/  FMUL R49, R76.reuse, R53 ;  /* 0x000000354c317220 */ /* 0x040fe20000400000 */
[--C-:B------:R-:W-:Y:S02]  /*7050*/  HADD2.F32 R85, -RZ, R137.reuse.H0_H0 ;  /* 0x20000089ff557230 */ /* 0x100fe40000004100 */
[C---:B------:R-:W-:Y:S01]  /*7060*/  FMUL R54, R76.reuse, R54 ;  /* 0x000000364c367220 */ /* 0x040fe20000400000 */
[----:B------:R-:W-:Y:S02]  /*7070*/  HADD2.F32 R80, -RZ, R137.H1_H1 ;  /* 0x30000089ff507230 */ /* 0x000fe40000004100 */
[C---:B------:R-:W-:Y:S01]  /*7080*/  FMUL R55, R76.reuse, R55 ;  /* 0x000000374c377220 */ /* 0x040fe20000400000 */
[C---:B------:R-:W-:Y:S01]  /*7090*/  FFMA R48, R81.reuse, R83, R48 ;  /* 0x0000005351307223 */ /* 0x040fe20000000030 */
[C---:B------:R-:W-:Y:S01]  /*70a0*/  FFMA R49, R81.reuse, R82, R49 ;  /* 0x0000005251317223 */ /* 0x040fe20000000031 */
[C---:B------:R-:W-:Y:S01]  /*70b0*/  FFMA R54, R81.reuse, R85, R54 ;  /* 0x0000005551367223 */ /* 0x040fe20000000036 */
[C---:B------:R-:W-:Y:S01]  /*70c0*/  FFMA R55, R81.reuse, R80, R55 ;  /* 0x0000005051377223 */ /* 0x040fe20000000037 */
[--C-:B------:R-:W-:Y:S02]  /*70d0*/  HADD2.F32 R83, -RZ, R138.reuse.H0_H0 ;  /* 0x2000008aff537230 */ /* 0x100fe40000004100 */
[C---:B------:R-:W-:Y:S01]  /*70e0*/  FMUL R52, R76.reuse, R56 ;  /* 0x000000384c347220 */ /* 0x040fe20000400000 */
        /* <DEDUP_REMOVED lines=9> */
[----:B------:R-:W-:Y:S01]  /*7180*/  FFMA R59, R81, R82, R59 ;  /* 0x00000052513b7223 */ /* 0x000fe2000000003b */
[--C-:B------:R-:W-:Y:S02]  /*7190*/  HADD2.F32 R80, -RZ, R144.reuse.H0_H0 ;  /* 0x20000090ff507230 */ /* 0x100fe40000004100 */
[C---:B------:R-:W-:Y:S01]  /*71a0*/  FMUL R56, R76.reuse, R60 ;  /* 0x0000003c4c387220 */ /* 0x040fe20000400000 */
[----:B------:R-:W-:Y:S02]  /*71b0*/  HADD2.F32 R82, -RZ, R144.H1_H1 ;  /* 0x30000090ff527230 */ /* 0x000fe40000004100 */
[C---:B------:R-:W-:Y:S01]  /*71c0*/  FMUL R57, R76.reuse, R61 ;  /* 0x0000003d4c397220 */ /* 0x040fe20000400000 */
[--C-:B------:R-:W-:Y:S02]  /*71d0*/  HADD2.F32 R83, -RZ, R145.reuse.H0_H0 ;  /* 0x20000091ff537230 */ /* 0x100fe40000004100 */
[C---:B------:R-:W-:Y:S01]  /*71e0*/  FMUL R62, R76.reuse, R62 ;  /* 0x0000003e4c3e7220 */ /* 0x040fe20000400000 */
[----:B------:R-:W-:Y:S01]  /*71f0*/  F2FP.F16.F32.PACK_AB R126, R45, R44 ;  /* 0x0000002c2d7e723e */ /* 0x000fe200000000ff */
[----:B------:R-:W-:Y:S01]  /*7200*/  FFMA R56, R81, R80, R56 ;  /* 0x0000005051387223 */ /* 0x000fe20000000038 */
[----:B------:R-:W-:Y:S01]  /*7210*/  F2FP.F16.F32.PACK_AB R127, R51, R50 ;  /* 0x00000032337f723e */ /* 0x000fe200000000ff */
[C---:B------:R-:W-:Y:S01]  /*7220*/  FFMA R57, R81.reuse, R82, R57 ;  /* 0x0000005251397223 */ /* 0x040fe20000000039 */
[C---:B------:R-:W-:Y:S01]  /*7230*/  FFMA R62, R81.reuse, R83, R62 ;  /* 0x00000053513e7223 */ /* 0x040fe2000000003e */
[----:B------:R-:W-:Y:S02]  /*7240*/  HADD2.F32 R80, -RZ, R145.H1_H1 ;  /* 0x30000091ff507230 */ /* 0x000fe40000004100 */
[C---:B------:R-:W-:Y:S01]  /*7250*/  FMUL R63, R76.reuse, R63 ;  /* 0x0000003f4c3f7220 */ /* 0x040fe20000400000 */
[----:B------:R1:W-:Y:S01]  /*7260*/  STS.128 [R183+0x400], R124 ;  /* 0x0004007cb7007388 */ /* 0x0003e20000000c00 */
[--C-:B------:R-:W-:Y:S02]  /*7270*/  HADD2.F32 R83, -RZ, R146.reuse.H0_H0 ;  /* 0x20000092ff537230 */ /* 0x100fe40000004100 */
[C---:B------:R-:W-:Y:S01]  /*7280*/  FMUL R60, R76.reuse, R64 ;  /* 0x000000404c3c7220 */ /* 0x040fe20000400000 */
[----:B------:R-:W-:Y:S02]  /*7290*/  HADD2.F32 R82, -RZ, R146.H1_H1 ;  /* 0x30000092ff527230 */ /* 0x000fe40000004100 */
[C---:B------:R-:W-:Y:S01]  /*72a0*/  FMUL R61, R76.reuse, R65 ;  /* 0x000000414c3d7220 */ /* 0x040fe20000400000 */
[--C-:B------:R-:W-:Y:S02]  /*72b0*/  HADD2.F32 R85, -RZ, R147.reuse.H0_H0 ;  /* 0x20000093ff557230 */ /* 0x100fe40000004100 */
[C---:B------:R-:W-:Y:S01]  /*72c0*/  FMUL R66, R76.reuse, R66 ;  /* 0x000000424c427220 */ /* 0x040fe20000400000 */
[----:B------:R-:W-:Y:S02]  /*72d0*/  HADD2.F32 R84, -RZ, R147.H1_H1 ;  /* 0x30000093ff547230 */ /* 0x000fe40000004100 */
[----:B------:R-:W-:Y:S01]  /*72e0*/  FFMA R63, R81, R80, R63 ;  /* 0x00000050513f7223 */ /* 0x000fe2000000003f */
[----:B------:R-:W-:Y:S01]  /*72f0*/  FMUL R67, R76, R67 ;  /* 0x000000434c437220 */ /* 0x000fe20000400000 */
[----:B------:R-:W-:Y:S01]  /*7300*/  F2FP.F16.F32.PACK_AB R132, R49, R48 ;  /* 0x000000303184723e */ /* 0x000fe200000000ff */
[----:B------:R-:W-:Y:S01]  /*7310*/  FFMA R60, R81, R83, R60 ;  /* 0x00000053513c7223 */ /* 0x000fe2000000003c */
[----:B------:R-:W-:Y:S01]  /*7320*/  F2FP.F16.F32.PACK_AB R133, R55, R54 ;  /* 0x000000363785723e */ /* 0x000fe200000000ff */
[----:B------:R-:W-:Y:S01]  /*7330*/  FFMA R61, R81, R82, R61 ;  /* 0x00000052513d7223 */ /* 0x000fe2000000003d */
[----:B------:R-:W-:Y:S01]  /*7340*/  F2FP.F16.F32.PACK_AB R134, R53, R52 ;  /* 0x000000343586723e */ /* 0x000fe200000000ff */
[----:B------:R-:W-:Y:S01]  /*7350*/  FFMA R66, R81, R85, R66 ;  /* 0x0000005551427223 */ /* 0x000fe20000000042 */
[----:B------:R-:W-:Y:S01]  /*7360*/  F2FP.F16.F32.PACK_AB R135, R59, R58 ;  /* 0x0000003a3b87723e */ /* 0x000fe200000000ff */
[----:B------:R-:W-:Y:S01]  /*7370*/  FFMA R67, R81, R84, R67 ;  /* 0x0000005451437223 */ /* 0x000fe20000000043 */
[----:B------:R-:W-:Y:S02]  /*7380*/  F2FP.F16.F32.PACK_AB R140, R57, R56 ;  /* 0x00000038398c723e */ /* 0x000fe400000000ff */
[----:B------:R-:W-:Y:S01]  /*7390*/  F2FP.F16.F32.PACK_AB R141, R63, R62 ;  /* 0x0000003e3f8d723e */ /* 0x000fe200000000ff */
[----:B------:R1:W-:Y:S01]  /*73a0*/  STS.128 [R174+0x400], R132 ;  /* 0x00040084ae007388 */ /* 0x0003e20000000c00 */
[----:B------:R-:W-:Y:S02]  /*73b0*/  F2FP.F16.F32.PACK_AB R142, R61, R60 ;  /* 0x0000003c3d8e723e */ /* 0x000fe400000000ff */
[----:B------:R-:W-:Y:S05]  /*73c0*/  F2FP.F16.F32.PACK_AB R143, R67, R66 ;  /* 0x00000042438f723e */ /* 0x000fea00000000ff */
[----:B------:R1:W-:Y:S01]  /*73d0*/  STS.128 [R182+0x400], R140 ;  /* 0x0004008cb6007388 */ /* 0x0003e20000000c00 */
[----:B------:R-:W-:Y:S01]  /*73e0*/  @!PT LDS RZ, [RZ] ;  /* 0x00000000fffff984 */ /* 0x000fe20000000800 */
[----:B------:R-:W-:Y:S01]  /*73f0*/  @!PT LDS RZ, [RZ] ;  /* 0x00000000fffff984 */ /* 0x000fe20000000800 */
[----:B------:R-:W-:Y:S01]  /*7400*/  @!PT LDS RZ, [RZ] ;  /* 0x00000000fffff984 */ /* 0x000fe20000000800 */
[----:B------:R-:W-:Y:S01]  /*7410*/  @!PT LDS RZ, [RZ] ;  /* 0x00000000fffff984 */ /* 0x000fe20000000800 */
[----:B------:R2:W-:Y:S07]  /*7420*/  MEMBAR.ALL.CTA ;  /* 0x0000000000007992 */ /* 0x0005ee0000008000 */
[----:B--2---:R-:W2:Y:S02]  /*7430*/  FENCE.VIEW.ASYNC.S ;  /* 0x00000000000073c6 */ /* 0x004ea40000000000 */
[----:B--2---:R-:W-:Y:S06]  /*7440*/  BAR.SYNC.DEFER_BLOCKING 0x1, 0x80 ;  /* 0x0042000000007b1d */ /* 0x004fec0000010000 */
[----:B------:R-:W-:Y:S05]  /*7450*/  @P0 BRA `(.L_x_112) ;  /* 0x0000000000280947 */ /* 0x000fea0003800000 */
[----:B------:R-:W-:Y:S02]  /*7460*/  UIADD3 UR4, UPT, UPT, UR48, 0x400, URZ ;  /* 0x0000040030047890 */ /* 0x000fe4000fffe0ff */
[----:B------:R-:W-:Y:S01]  /*7470*/  UIADD3 UR6, UP0, UPT, UR52, 0x680, URZ ;  /* 0x0000068034067890 */ /* 0x000fe2000ff1e0ff */
[----:B------:R-:W-:Y:S03]  /*7480*/  UMOV UR43, UR36 ;  /* 0x00000024002b7c82 */ /* 0x000fe60008000000 */
[----:B------:R-:W-:Y:S01]  /*7490*/  MOV R163, UR4 ;  /* 0x0000000400a37c02 */ /* 0x000fe20008000f00 */
[----:B------:R-:W-:Y:S03]  /*74a0*/  UIADD3.X UR7, UPT, UPT, URZ, UR53, URZ, UP0, !UPT ;  /* 0x00000035ff077290 */ /* 0x000fe600087fe4ff */
[----:B------:R-:W-:Y:S11]  /*74b0*/  R2UR UR40, R163 ;  /* 0x00000000a32872ca */ /* 0x000ff600000e0000 */
[----:B------:R-:W-:Y:S02]  /*74c0*/  @!UPT UIADD3 URZ, UPT, UPT, URZ, URZ, URZ ;  /* 0x000000fffffff290 */ /* 0x000fe4000fffe0ff */
[----:B------:R2:W-:Y:S01]  /*74d0*/  UTMASTG.3D [UR40], [UR6] ;  /* 0x00000028060073b5 */ /* 0x0005e20008010000 */
[----:B------:R0:W-:Y:S01]  /*74e0*/  UTMACMDFLUSH ;  /* 0x00000000000079b7 */ /* 0x0001e20000000000 */
[----:B--2---:R-:W-:Y:S04]  /*74f0*/  DEPBAR.LE SB0, 0x1 ;  /* 0x000080400000791a */ /* 0x004fe80000000000 */
.L_x_112:
[----:B------:R-:W-:Y:S05]  /*7500*/  BSYNC.RECONVERGENT B0 ;  /* 0x0000000000007941 */ /* 0x000fea0003800200 */
.L_x_111:
[----:B------:R-:W-:Y:S01]  /*7510*/  BAR.SYNC.DEFER_BLOCKING 0x1, 0x80 ;  /* 0x0042000000007b1d */ /* 0x000fe20000010000 */
[----:B------:R-:W-:Y:S01]  /*7520*/  ISETP.NE.AND P1, PT, R176, RZ, PT ;  /* 0x000000ffb000720c */ /* 0x000fe20003f25270 */
[----:B------:R-:W-:Y:S01]  /*7530*/  UIADD3 UR4, UPT, UPT, UR50, -0x1, URZ ;  /* 0xffffffff32047890 */ /* 0x000fe2000fffe0ff */
[----:B------:R-:W-:Y:S03]  /*7540*/  LEA R3, R109, UR48, 0x3 ;  /* 0x000000306d037c11 */ /* 0x000fe6000f8e18ff */
[----:B------:R-:W-:Y:S08]  /*7550*/  UISETP.GT.U32.AND UP0, UPT, UR4, -0x3, UPT ;  /* 0xfffffffd0400788c */ /* 0x000ff0000bf04070 */
[----:B------:R-:W-:Y:S01]  /*7560*/  @P1 SHF.L.U32 R4, R167, 0x1f, RZ ;  /* 0x0000001fa7041819 */ /* 0x000fe200000006ff */
[----:B------:R-:W-:Y:S06]  /*7570*/  BRA.U UP0, `(.L_x_113) ;  /* 0x0000000100247547 */ /* 0x000fec000b800000 */
[----:B------:R-:W-:Y:S01]  /*7580*/  IMAD.U32 R5, RZ, RZ, UR49 ;  /* 0x00000031ff057e24 */ /* 0x000fe2000f8e00ff */
[----:B------:R-:W-:Y:S01]  /*7590*/  MOV R0, UR37 ;  /* 0x0000002500007c02 */ /* 0x000fe20008000f00 */
[----:B------:R-:W-:Y:S03]  /*75a0*/  UIADD3 UR49, UPT, UPT, UR49, 0x1, URZ ;  /* 0x0000000131317890 */ /* 0x000fe6000fffe0ff */
[----:B------:R-:W-:Y:S01]  /*75b0*/  @P1 LEA R5, R5, UR48, 0x3 ;  /* 0x0000003005051c11 */ /* 0x000fe2000f8e18ff */
[----:B------:R-:W-:Y:S04]  /*75c0*/  UISETP.NE.AND UP0, UPT, UR49, 0x3, UPT ;  /* 0x000000033100788c */ /* 0x000fe8000bf05270 */
[----:B------:R-:W-:Y:S01]  /*75d0*/  @P1 VIADD R5, R5, 0x48 ;  /* 0x0000004805051836 */ /* 0x000fe20000000000 */
[----:B------:R-:W-:Y:S04]  /*75e0*/  USEL UR49, UR49, URZ, UP0 ;  /* 0x000000ff31317287 */ /* 0x000fe80008000000 */
[----:B------:R-:W-:Y:S04]  /*75f0*/  @P1 PRMT R0, R0, 0x654, R5 ;  /* 0x0000065400001816 */ /* 0x000fe80000000005 */
[----:B------:R2:W-:Y:S04]  /*7600*/  @P1 SYNCS.ARRIVE.TRANS64.RED.A1T0 RZ, [R0+URZ], RZ ;  /* 0x000000ff00ff19a7 */ /* 0x0005e800081004ff */
.L_x_113:
[----:B------:R-:W3:Y:S01]  /*7610*/  @P1 SYNCS.PHASECHK.TRANS64.TRYWAIT P0, [R3+URZ+0x30], R4 ;  /* 0x00003004030015a7 */ /* 0x000ee200080011ff */
[----:B------:R-:W-:Y:S01]  /*7620*/  BSSY B1, `(.L_x_114) ;  /* 0x000001f000017945 */ /* 0x000fe20003800000 */
[----:B---3--:R-:W-:Y:S03]  /*7630*/  @P1 SEL R111, RZ, 0x1, !P0 ;  /* 0x00000001ff6f1807 */ /* 0x008fe60004000000 */
[----:B------:R-:W-:Y:S05]  /*7640*/  @!P1 BRA `(.L_x_115) ;  /* 0x0000000000709947 */ /* 0x000fea0003800000 */
[----:B------:R-:W-:Y:S01]  /*7650*/  ISETP.NE.AND P1, PT, R116, RZ, PT ;  /* 0x000000ff7400720c */ /* 0x000fe20003f25270 */
[----:B------:R-:W-:Y:S01]  /*7660*/  BSSY B0, `(.L_x_116) ;  /* 0x000000b000007945 */ /* 0x000fe20003800000 */
[----:B------:R-:W-:Y:S11]  /*7670*/  ISETP.NE.AND P0, PT, R111, RZ, PT ;  /* 0x000000ff6f00720c */ /* 0x000ff60003f05270 */
[----:B------:R-:W-:Y:S05]  /*7680*/  @P1 IMAD R6, R109, 0x4000, R178 ;  /* 0x000040006d061824 */ /* 0x000fea00078e02b2 */
[----:B------:R-:W-:Y:S04]  /*7690*/  @P1 IADD3 R9, PT, PT, R6, UR48, RZ ;  /* 0x0000003006091c10 */ /* 0x000fe8000fffe0ff */
[----:B------:R-:W-:Y:S01]  /*76a0*/  @P1 IADD3 R7, PT, PT, R110, R9, RZ ;  /* 0x000000096e071210 */ /* 0x000fe20007ffe0ff */
[--C-:B------:R-:W-:Y:S02]  /*76b0*/  @P1 IMAD.IADD R5, R108, 0x1, R9.reuse ;  /* 0x000000016c051824 */ /* 0x100fe400078e0209 */
[----:B------:R-:W-:Y:S01]  /*76c0*/  @P1 IMAD.IADD R4, R118, 0x1, R9 ;  /* 0x0000000176041824 */ /* 0x000fe200078e0209 */
[----:B------:R-:W-:Y:S06]  /*76d0*/  @P0 BRA `(.L_x_117) ;  /* 0x00000000000c0947 */ /* 0x000fec0003800000 */
[----:B--2---:R-:W-:Y:S04]  /*76e0*/  SHF.L.U32 R0, R167, 0x1f, RZ ;  /* 0x0000001fa7007819 */ /* 0x004fe800000006ff */
[----:B------:R-:W2:Y:S02]  /*76f0*/  SYNCS.PHASECHK.TRANS64.TRYWAIT P0, [R3+URZ+0x30], R0 ;  /* 0x00003000030075a7 */ /* 0x000ea400080011ff */
[----:B--2---:R-:W-:Y:S05]  /*7700*/  @!P0 BRA `(.L_x_118) ;  /* 0x0000003400148947 */ /* 0x004fea0003800000 */
.L_x_117:
[----:B------:R-:W-:Y:S05]  /*7710*/  BSYNC B0 ;  /* 0x0000000000007941 */ /* 0x000fea0003800000 */
.L_x_116:
[----:B------:R-:W-:Y:S01]  /*7720*/  ISETP.NE.AND P0, PT, R116, RZ, PT ;  /* 0x000000ff7400720c */ /* 0x000fe20003f05270 */
[----:B------:R-:W-:Y:S11]  /*7730*/  VIADD R109, R109, 0x1 ;  /* 0x000000016d6d7836 */ /* 0x000ff60000000000 */
[----:B------:R-:W-:Y:S01]  /*7740*/  @!UPT UIADD3 URZ, UPT, UPT, URZ, URZ, URZ ;  /* 0x000000fffffff290 */ /* 0x000fe2000fffe0ff */
[----:B------:R3:W4:Y:S01]  /*7750*/  @P0 LDS.128 R88, [R6+UR48+0x400] ;  /* 0x0004003006580984 */ /* 0x0007220008000c00 */
[--C-:B--2---:R-:W-:Y:S01]  /*7760*/  @P0 IMAD.IADD R3, R110, 0x1, R5.reuse ;  /* 0x000000016e030824 */ /* 0x104fe200078e0205 */
[C---:B------:R-:W-:Y:S01]  /*7770*/  @P0 IADD3 R0, PT, PT, R118.reuse, R7, RZ ;  /* 0x0000000776000210 */ /* 0x040fe20007ffe0ff */
[C---:B------:R-:W-:Y:S01]  /*7780*/  @P0 IMAD.IADD R8, R118.reuse, 0x1, R5 ;  /* 0x0000000176080824 */ /* 0x040fe200078e0205 */
[----:B------:R3:W2:Y:S02]  /*7790*/  @P0 LDS.128 R96, [R4+0x400] ;  /* 0x0004000004600984 */ /* 0x0006a40000000c00 */
[----:B------:R-:W-:Y:S02]  /*77a0*/  @P0 IADD3 R9, PT, PT, R118, R3, RZ ;  /* 0x0000000376090210 */ /* 0x000fe40007ffe0ff */
[----:B------:R3:W1:Y:S04]  /*77b0*/  @P0 LDS.128 R104, [R7+0x400] ;  /* 0x0004000007680984 */ /* 0x0006680000000c00 */
[----:B------:R3:W1:Y:S04]  /*77c0*/  @P0 LDS.128 R112, [R0+0x400] ;  /* 0x0004000000700984 */ /* 0x0006680000000c00 */
[----:B------:R3:W1:Y:S04]  /*77d0*/  @P0 LDS.128 R120, [R5+0x400] ;  /* 0x0004000005780984 */ /* 0x0006680000000c00 */
[----:B------:R3:W1:Y:S04]  /*77e0*/  @P0 LDS.128 R128, [R8+0x400] ;  /* 0x0004000008800984 */ /* 0x0006680000000c00 */
[----:B------:R3:W1:Y:S04]  /*77f0*/  @P0 LDS.128 R136, [R3+0x400] ;  /* 0x0004000003880984 */ /* 0x0006680000000c00 */
[----:B------:R3:W1:Y:S02]  /*7800*/  @P0 LDS.128 R144, [R9+0x400] ;  /* 0x0004000009900984 */ /* 0x0006640000000c00 */
.L_x_115:
[----:B------:R-:W-:Y:S05]  /*7810*/  BSYNC B1 ;  /* 0x0000000000017941 */ /* 0x000fea0003800000 */
.L_x_114:
[----:B---3--:R-:W-:Y:S05]  /*7820*/  VIADD R3, R78, 0x40 ;  /* 0x000000404e037836 */ /* 0x008fea0000000000 */
[----:B------:R-:W-:Y:S04]  /*7830*/  SHF.R.U32.HI R3, RZ, 0x15, R3 ;  /* 0x00000015ff037819 */ /* 0x000fe80000011603 */
[----:B------:R-:W-:Y:S11]  /*7840*/  LOP3.LUT P0, RZ, R3, 0x3, R162, 0x48, !PT ;  /* 0x0000000303ff7812 */ /* 0x000ff600078048a2 */
[----:B------:R-:W-:Y:S02]  /*7850*/  @!UPT UIADD3 URZ, UPT, UPT, URZ, URZ, URZ ;  /* 0x000000fffffff290 */ /* 0x000fe4000fffe0ff */
[----:B------:R-:W-:Y:S05]  /*7860*/  @!P0 BRA `(.L_x_119) ;  /* 0x0000000000408947 */ /* 0x000fea0003800000 */
[----:B------:R-:W3:Y:S01]  /*7870*/  LDCU.64 UR8, c[0x4][0x70] ;  /* 0x01000e00ff0877ac */ /* 0x000ee20008000a00 */
[----:B------:R-:W-:Y:S01]  /*7880*/  MOV R15, 0x0 ;  /* 0x00000000000f7802 */ /* 0x000fe20000000f00 */
[----:B------:R-:W-:Y:S02]  /*7890*/  HFMA2 R12, -RZ, RZ, 0, 5.9604644775390625e-08 ;  /* 0x00000001ff0c7431 */ /* 0x000fe400000001ff */
[----:B------:R-:W-:Y:S02]  /*78a0*/  IMAD.MOV.U32 R8, RZ, RZ, 0x192 ;  /* 0x00000192ff087424 */ /* 0x000fe400078e00ff */
[----:B------:R-:W-:Y:S01]  /*78b0*/  IMAD.MOV.U32 R13, RZ, RZ, RZ ;  /* 0x000000ffff0d7224 */ /* 0x000fe200078e00ff */
[----:B------:R-:W5:Y:S01]  /*78c0*/  LDCU.64 UR6, c[0x4][0x78] ;  /* 0x01000f00ff0677ac */ /* 0x000f620008000a00 */
[----:B------:R-:W1:Y:S01]  /*78d0*/  LDC.64 R14, c[0x4][R15] ;  /* 0x010000000f0e7b82 */ /* 0x000e620000000a00 */
[----:B------:R-:W2:Y:S01]  /*78e0*/  LDCU.64 UR4, c[0x4][0x10] ;  /* 0x01000200ff0477ac */ /* 0x000ea20008000a00 */
[----:B---3--:R-:W-:Y:S01]  /*78f0*/  MOV R5, UR9 ;  /* 0x0000000900057c02 */ /* 0x008fe20008000f00 */
[----:B------:R-:W-:Y:S01]  /*7900*/  IMAD.U32 R4, RZ, RZ, UR8 ;  /* 0x00000008ff047e24 */ /* 0x000fe2000f8e00ff */
[----:B-----5:R-:W-:Y:S01]  /*7910*/  MOV R7, UR7 ;  /* 0x0000000700077c02 */ /* 0x020fe20008000f00 */
[----:B------:R-:W-:Y:S01]  /*7920*/  IMAD.U32 R6, RZ, RZ, UR6 ;  /* 0x00000006ff067e24 */ /* 0x000fe2000f8e00ff */
[----:B--2---:R-:W-:Y:S01]  /*7930*/  MOV R11, UR5 ;  /* 0x00000005000b7c02 */ /* 0x004fe20008000f00 */
[----:B------:R-:W-:Y:S02]  /*7940*/  IMAD.U32 R10, RZ, RZ, UR4 ;  /* 0x00000004ff0a7e24 */ /* 0x000fe4000f8e00ff */
[----:B------:R-:W-:Y:S07]  /*7950*/  LEPC R20, `(.L_x_119) ;  /* 0x000000001014794e */ /* 0x000fee0000000000 */
[----:B-1--4-:R-:W-:Y:S05]  /*7960*/  CALL.ABS.NOINC R14 ;  /* 0x000000000e007343 */ /* 0x012fea0003c00000 */
.L_x_119:
[----:B------:R-:W-:Y:S05]  /*7970*/  WARPSYNC.ALL ;  /* 0x0000000000007948 */ /* 0x000fea0003800000 */
[----:B------:R-:W-:Y:S01]  /*7980*/  R2UR UR4, R78 ;  /* 0x000000004e0472ca */ /* 0x000fe200000e0000 */
[--C-:B----4-:R-:W-:Y:S01]  /*7990*/  HADD2.F32 R80, -RZ, R88.reuse.H0_H0 ;  /* 0x20000058ff507230 */ /* 0x110fe20000004100 */
[----:B------:R-:W-:Y:S01]  /*79a0*/  ISETP.NE.AND P0, PT, R170, RZ, PT ;  /* 0x000000ffaa00720c */ /* 0x000fe20003f05270 */
[----:B------:R-:W-:Y:S01]  /*79b0*/  HADD2.F32 R82, -RZ, R88.H1_H1 ;  /* 0x30000058ff527230 */ /* 0x000fe20000004100 */
[----:B------:R-:W-:Y:S01]  /*79c0*/  BSSY.RECONVERGENT B0, `(.L_x_120) ;  /* 0x00000f9000007945 */ /* 0x000fe20003800200 */
[----:B------:R-:W-:Y:S02]  /*79d0*/  HADD2.F32 R83, -RZ, R89.H0_H0 ;  /* 0x20000059ff537230 */ /* 0x000fe40000004100 */
[----:B------:R-:W-:Y:S06]  /*79e0*/  HADD2.F32 R84, -RZ, R91.H1_H1 ;  /* 0x3000005bff547230 */ /* 0x000fec0000004100 */
[----:B------:R-:W2:Y:S02]  /*79f0*/  LDTM.x64 R4, tmem[UR4+0x40] ;  /* 0x00004004000479ee */ /* 0x000ea40008340000 */
[C---:B--2---:R-:W-:Y:S01]  /*7a00*/  FMUL R0, R76.reuse, R4 ;  /* 0x000000044c007220 */ /* 0x044fe20000400000 */
[C---:B------:R-:W-:Y:S01]  /*7a10*/  FMUL R3, R76.reuse, R5 ;  /* 0x000000054c037220 */ /* 0x040fe20000400000 */
[C---:B------:R-:W-:Y:S01]  /*7a20*/  FMUL R6, R76.reuse, R6 ;  /* 0x000000064c067220 */ /* 0x040fe20000400000 */
[C---:B------:R-:W-:Y:S01]  /*7a30*/  FMUL R7, R76.reuse, R7 ;  /* 0x000000074c077220 */ /* 0x040fe20000400000 */
[C---:B------:R-:W-:Y:S01]  /*7a40*/  FFMA R0, R81.reuse, R80, R0 ;  /* 0x0000005051007223 */ /* 0x040fe20000000000 */
[----:B------:R-:W-:Y:S02]  /*7a50*/  HADD2.F32 R80, -RZ, R89.H1_H1 ;  /* 0x30000059ff507230 */ /* 0x000fe40000004100 */
[C---:B------:R-:W-:Y:S01]  /*7a60*/  FFMA R3, R81.reuse, R82, R3 ;  /* 0x0000005251037223 */ /* 0x040fe20000000003 */
[C---:B------:R-:W-:Y:S01]  /*7a70*/  FFMA R6, R81.reuse, R83, R6 ;  /* 0x0000005351067223 */ /* 0x040fe20000000006 */
[--C-:B------:R-:W-:Y:S02]  /*7a80*/  HADD2.F32 R83, -RZ, R90.reuse.H0_H0 ;  /* 0x2000005aff537230 */ /* 0x100fe40000004100 */
[C---:B------:R-:W-:Y:S01]  /*7a90*/  FMUL R4, R76.reuse, R8 ;  /* 0x000000084c047220 */ /* 0x040fe20000400000 */
[----:B------:R-:W-:Y:S01]  /*7aa0*/  FFMA R7, R81, R80, R7 ;  /* 0x0000005051077223 */ /* 0x000fe20000000007 */
[----:B-1----:R-:W-:Y:S01]  /*7ab0*/  F2FP.F16.F32.PACK_AB R92, R3, R0 ;  /* 0x00000000035c723e */ /* 0x002fe200000000ff */
[----:B------:R-:W-:Y:S02]  /*7ac0*/  HADD2.F32 R80, -RZ, R90.H1_H1 ;  /* 0x3000005aff507230 */ /* 0x000fe40000004100 */
[----:B------:R-:W-:Y:S01]  /*7ad0*/  FFMA R4, R81, R83, R4 ;  /* 0x0000005351047223 */ /* 0x000fe20000000004 */
[----:B------:R-:W-:Y:S01]  /*7ae0*/  HADD2.F32 R82, -RZ, R91.H0_H0 ;  /* 0x2000005bff527230 */ /* 0x000fe20000004100 */
[----:B------:R-:W-:Y:S01]  /*7af0*/  F2FP.F16.F32.PACK_AB R93, R7, R6 ;  /* 0x00000006075d723e */ /* 0x000fe200000000ff */
[C---:B------:R-:W-:Y:S01]  /*7b00*/  FMUL R0, R76.reuse, R9 ;  /* 0x000000094c007220 */ /* 0x040fe20000400000 */
[C---:B------:R-:W-:Y:S01]  /*7b10*/  FMUL R3, R76.reuse, R10 ;  /* 0x0000000a4c037220 */ /* 0x040fe20000400000 */
[C---:B------:R-:W-:Y:S01]  /*7b20*/  FMUL R5, R76.reuse, R11 ;  /* 0x0000000b4c057220 */ /* 0x040fe20000400000 */
[----:B------:R-:W-:Y:S01]  /*7b30*/  FMUL R6, R76, R12 ;  /* 0x0000000c4c067220 */ /* 0x000fe20000400000 */
[C---:B------:R-:W-:Y:S01]  /*7b40*/  FFMA R0, R81.reuse, R80, R0 ;  /* 0x0000005051007223 */ /* 0x040fe20000000000 */
[C---:B------:R-:W-:Y:S01]  /*7b50*/  FFMA R3, R81.reuse, R82, R3 ;  /* 0x0000005251037223 */ /* 0x040fe20000000003 */
[--C-:B------:R-:W-:Y:S02]  /*7b60*/  HADD2.F32 R80, -RZ, R96.reuse.H0_H0 ;  /* 0x20000060ff507230 */ /* 0x100fe40000004100 */
[C---:B------:R-:W-:Y:S01]  /*7b70*/  FFMA R5, R81.reuse, R84, R5 ;  /* 0x0000005451057223 */ /* 0x040fe20000000005 */
[----:B------:R-:W-:Y:S01]  /*7b80*/  HADD2.F32 R82, -RZ, R96.H1_H1 ;  /* 0x30000060ff527230 */ /* 0x000fe20000004100 */
[----:B------:R-:W-:Y:S01]  /*7b90*/  F2FP.F16.F32.PACK_AB R94, R0, R4 ;  /* 0x00000004005e723e */ /* 0x000fe200000000ff */
[C---:B------:R-:W-:Y:S01]  /*7ba0*/  FMUL R7, R76.reuse, R13 ;  /* 0x0000000d4c077220 */ /* 0x040fe20000400000 */
[----:B------:R-:W-:Y:S01]  /*7bb0*/  FFMA R6, R81, R80, R6 ;  /* 0x0000005051067223 */ /* 0x000fe20000000006 */
[----:B------:R-:W-:Y:S01]  /*7bc0*/  F2FP.F16.F32.PACK_AB R95, R5, R3 ;  /* 0x00000003055f723e */ /* 0x000fe200000000ff */
[--C-:B------:R-:W-:Y:S02]  /*7bd0*/  HADD2.F32 R80, -RZ, R97.reuse.H0_H0 ;  /* 0x20000061ff507230 */ /* 0x100fe40000004100 */
[----:B------:R-:W-:Y:S01]  /*7be0*/  FFMA R7, R81, R82, R7 ;  /* 0x0000005251077223 */ /* 0x000fe20000000007 */
[----:B------:R-:W-:Y:S02]  /*7bf0*/  HADD2.F32 R82, -RZ, R97.H1_H1 ;  /* 0x30000061ff527230 */ /* 0x000fe40000004100 */
[C---:B------:R-:W-:Y:S01]  /*7c00*/  FMUL R0, R76.reuse, R14 ;  /* 0x0000000e4c007220 */ /* 0x040fe20000400000 */
[----:B------:R-:W-:Y:S01]  /*7c10*/  STS.128 [R178+UR48+0x4400], R92 ;  /* 0x0044005cb2007988 */ /* 0x000fe20008000c30 */
[--C-:B------:R-:W-:Y:S01]  /*7c20*/  HADD2.F32 R83, -RZ, R98.reuse.H0_H0 ;  /* 0x20000062ff537230 */ /* 0x100fe20000004100 */
[----:B------:R-:W-:Y:S01]  /*7c30*/  F2FP.F16.F32.PACK_AB R84, R7, R6 ;  /* 0x000000060754723e */ /* 0x000fe200000000ff */
[C---:B------:R-:W-:Y:S01]  /*7c40*/  FFMA R0, R81.reuse, R80, R0 ;  /* 0x0000005051007223 */ /* 0x040fe20000000000 */
[C---:B------:R-:W-:Y:S01]  /*7c50*/  FMUL R3, R76.reuse, R15 ;  /* 0x0000000f4c037220 */ /* 0x040fe20000400000 */
[C---:B------:R-:W-:Y:S01]  /*7c60*/  FMUL R4, R76.reuse, R16 ;  /* 0x000000104c047220 */ /* 0x040fe20000400000 */
[----:B------:R-:W-:Y:S02]  /*7c70*/  HADD2.F32 R80, -RZ, R98.H1_H1 ;  /* 0x30000062ff507230 */ /* 0x000fe40000004100 */
[C---:B------:R-:W-:Y:S01]  /*7c80*/  FMUL R5, R76.reuse, R17 ;  /* 0x000000114c057220 */ /* 0x040fe20000400000 */
[C---:B------:R-:W-:Y:S01]  /*7c90*/  FFMA R3, R81.reuse, R82, R3 ;  /* 0x0000005251037223 */ /* 0x040fe20000000003 */
[C---:B------:R-:W-:Y:S01]  /*7ca0*/  FFMA R4, R81.reuse, R83, R4 ;  /* 0x0000005351047223 */ /* 0x040fe20000000004 */
[--C-:B------:R-:W-:Y:S02]  /*7cb0*/  HADD2.F32 R83, -RZ, R99.reuse.H0_H0 ;  /* 0x20000063ff537230 */ /* 0x100fe40000004100 */
[----:B------:R-:W-:Y:S01]  /*7cc0*/  FFMA R5, R81, R80, R5 ;  /* 0x0000005051057223 */ /* 0x000fe20000000005 */
[----:B------:R-:W-:Y:S01]  /*7cd0*/  HADD2.F32 R82, -RZ, R99.H1_H1 ;  /* 0x30000063ff527230 */ /* 0x000fe20000004100 */
[----:B------:R-:W-:Y:S01]  /*7ce0*/  F2FP.F16.F32.PACK_AB R85, R3, R0 ;  /* 0x000000000355723e */ /* 0x000fe200000000ff */
[C---:B------:R-:W-:Y:S01]  /*7cf0*/  FMUL R6, R76.reuse, R18 ;  /* 0x000000124c067220 */ /* 0x040fe20000400000 */
[C---:B------:R-:W-:Y:S01]  /*7d00*/  FMUL R7, R76.reuse, R19 ;  /* 0x000000134c077220 */ /* 0x040fe20000400000 */
[----:B------:R-:W-:Y:S01]  /*7d10*/  F2FP.F16.F32.PACK_AB R86, R5, R4 ;  /* 0x000000040556723e */ /* 0x000fe200000000ff */
[--C-:B------:R-:W-:Y:S02]  /*7d20*/  HADD2.F32 R80, -RZ, R104.reuse.H0_H0 ;  /* 0x20000068ff507230 */ /* 0x100fe40000004100 */
[C---:B------:R-:W-:Y:S01]  /*7d30*/  FFMA R6, R81.reuse, R83, R6 ;  /* 0x0000005351067223 */ /* 0x040fe20000000006 */
[----:B------:R-:W-:Y:S01]  /*7d40*/  FFMA R7, R81, R82, R7 ;  /* 0x0000005251077223 */ /* 0x000fe20000000007 */
[----:B------:R-:W-:Y:S02]  /*7d50*/  HADD2.F32 R82, -RZ, R104.H1_H1 ;  /* 0x30000068ff527230 */ /* 0x000fe40000004100 */
[C---:B------:R-:W-:Y:S01]  /*7d60*/  FMUL R0, R76.reuse, R20 ;  /* 0x000000144c007220 */ /* 0x040fe20000400000 */
[C---:B------:R-:W-:Y:S01]  /*7d70*/  FMUL R3, R76.reuse, R21 ;  /* 0x000000154c037220 */ /* 0x040fe20000400000 */
[C---:B------:R-:W-:Y:S01]  /*7d80*/  FMUL R4, R76.reuse, R22 ;  /* 0x000000164c047220 */ /* 0x040fe20000400000 */
[----:B------:R-:W-:Y:S01]  /*7d90*/  F2FP.F16.F32.PACK_AB R87, R7, R6 ;  /* 0x000000060757723e */ /* 0x000fe200000000ff */
[C---:B------:R-:W-:Y:S01]  /*7da0*/  FFMA R0, R81.reuse, R80, R0 ;  /* 0x0000005051007223 */ /* 0x040fe20000000000 */
[----:B------:R-:W-:Y:S01]  /*7db0*/  FFMA R3, R81, R82, R3 ;  /* 0x0000005251037223 */ /* 0x000fe20000000003 */
[----:B------:R-:W-:Y:S02]  /*7dc0*/  HADD2.F32 R80, -RZ, R105.H0_H0 ;  /* 0x20000069ff507230 */ /* 0x000fe40000004100 */
[C---:B------:R-:W-:Y:S01]  /*7dd0*/  FMUL R5, R76.reuse, R23 ;  /* 0x000000174c057220 */ /* 0x040fe20000400000 */
[----:B------:R1:W-:Y:S01]  /*7de0*/  STS.128 [R180+0x4400], R84 ;  /* 0x00440054b4007388 */ /* 0x0003e20000000c00 */
[C---:B------:R-:W-:Y:S01]  /*7df0*/  FMUL R6, R76.reuse, R24 ;  /* 0x000000184c067220 */ /* 0x040fe20000400000 */
[----:B------:R-:W-:Y:S01]  /*7e00*/  HADD2.F32 R83, -RZ, R107.H0_H0 ;  /* 0x2000006bff537230 */ /* 0x000fe20000004100 */
[----:B------:R-:W-:Y:S01]  /*7e10*/  F2FP.F16.F32.PACK_AB R100, R3, R0 ;  /* 0x000000000364723e */ /* 0x000fe200000000ff */
[----:B------:R-:W-:Y:S02]  /*7e20*/  HADD2.F32 R0, -RZ, R105.H1_H1 ;  /* 0x30000069ff007230 */ /* 0x000fe40000004100 */
[C---:B------:R-:W-:Y:S01]  /*7e30*/  FFMA R4, R81.reuse, R80, R4 ;  /* 0x0000005051047223 */ /* 0x040fe20000000004 */
[--C-:B------:R-:W-:Y:S02]  /*7e40*/  HADD2.F32 R3, -RZ, R106.reuse.H0_H0 ;  /* 0x2000006aff037230 */ /* 0x100fe40000004100 */
[C---:B------:R-:W-:Y:S01]  /*7e50*/  FMUL R7, R76.reuse, R25 ;  /* 0x000000194c077220 */ /* 0x040fe20000400000 */
[----:B------:R-:W-:Y:S02]  /*7e60*/  HADD2.F32 R80, -RZ, R106.H1_H1 ;  /* 0x3000006aff507230 */ /* 0x000fe40000004100 */
[C---:B------:R-:W-:Y:S01]  /*7e70*/  FFMA R5, R81.reuse, R0, R5 ;  /* 0x0000000051057223 */ /* 0x040fe20000000005 */
[C---:B------:R-:W-:Y:S01]  /*7e80*/  FMUL R8, R76.reuse, R26 ;  /* 0x0000001a4c087220 */ /* 0x040fe20000400000 */
[----:B------:R-:W-:Y:S02]  /*7e90*/  HADD2.F32 R82, -RZ, R107.H1_H1 ;  /* 0x3000006bff527230 */ /* 0x000fe40000004100 */
[C---:B------:R-:W-:Y:S01]  /*7ea0*/  FFMA R6, R81.reuse, R3, R6 ;  /* 0x0000000351067223 */ /* 0x040fe20000000006 */
[----:B------:R-:W-:Y:S01]  /*7eb0*/  FFMA R7, R81, R80, R7 ;  /* 0x0000005051077223 */ /* 0x000fe20000000007 */
[----:B------:R-:W-:Y:S01]  /*7ec0*/  F2FP.F16.F32.PACK_AB R101, R5, R4 ;  /* 0x000000040565723e */ /* 0x000fe200000000ff */
        /* <DEDUP_REMOVED lines=8> */
[----:B------:R-:W-:Y:S01]  /*7f50*/  FFMA R10, R81, R0, R10 ;  /* 0x00000000510a7223 */ /* 0x000fe2000000000a */
[--C-:B------:R-:W-:Y:S01]  /*7f60*/  HADD2.F32 R3, -RZ, R113.reuse.H0_H0 ;  /* 0x20000071ff037230 */ /* 0x100fe20000004100 */
[----:B------:R-:W-:Y:S01]  /*7f70*/  F2FP.F16.F32.PACK_AB R103, R9, R8 ;  /* 0x000000080967723e */ /* 0x000fe200000000ff */
[----:B------:R-:W-:Y:S01]  /*7f80*/  FFMA R11, R81, R80, R11 ;  /* 0x00000050510b7223 */ /* 0x000fe2000000000b */
[C---:B------:R-:W-:Y:S01]  /*7f90*/  FMUL R12, R76.reuse, R30 ;  /* 0x0000001e4c0c7220 */ /* 0x040fe20000400000 */
[----:B------:R-:W-:Y:S02]  /*7fa0*/  HADD2.F32 R0, -RZ, R113.H1_H1 ;  /* 0x30000071ff007230 */ /* 0x000fe40000004100 */
[C---:B------:R-:W-:Y:S01]  /*7fb0*/  FMUL R13, R76.reuse, R31 ;  /* 0x0000001f4c0d7220 */ /* 0x040fe20000400000 */
[----:B------:R2:W-:Y:S01]  /*7fc0*/  STS.128 [R177+0x4400], R100 ;  /* 0x00440064b1007388 */ /* 0x0005e20000000c00 */
[----:B-1----:R-:W-:Y:S01]  /*7fd0*/  F2FP.F16.F32.PACK_AB R84, R11, R10 ;  /* 0x0000000a0b54723e */ /* 0x002fe200000000ff */
[C---:B------:R-:W-:Y:S01]  /*7fe0*/  FFMA R12, R81.reuse, R3, R12 ;  /* 0x00000003510c7223 */ /* 0x040fe2000000000c */
[----:B------:R-:W-:Y:S01]  /*7ff0*/  FFMA R13, R81, R0, R13 ;  /* 0x00000000510d7223 */ /* 0x000fe2000000000d */
[--C-:B------:R-:W-:Y:S02]  /*8000*/  HADD2.F32 R3, -RZ, R114.reuse.H0_H0 ;  /* 0x20000072ff037230 */ /* 0x100fe40000004100 */
        /* <DEDUP_REMOVED lines=25> */
[----:B------:R-:W-:Y:S01]  /*81a0*/  F2FP.F16.F32.PACK_AB R92, R19, R18 ;  /* 0x00000012135c723e */ /* 0x000fe200000000ff */
        /* <DEDUP_REMOVED lines=113> */
[----:B------:R-:W-:Y:S02]  /*88c0*/  UIADD3 UR8, UP0, UPT, UR52, 0x680, URZ ;  /* 0x0000068034087890 */ /* 0x000fe4000ff1e0ff */
[----:B------:R-:W-:Y:S02]  /*88d0*/  UIADD3 UR5, UPT, UPT, UR41, 0x40, URZ ;  /* 0x0000004029057890 */ /* 0x000fe4000fffe0ff */
[----:B------:R-:W-:Y:S02]  /*88e0*/  UIADD3 UR4, UPT, UPT, UR48, 0x4400, URZ ;  /* 0x0000440030047890 */ /* 0x000fe4000fffe0ff */
[----:B------:R-:W-:Y:S01]  /*88f0*/  UIADD3.X UR9, UPT, UPT, URZ, UR53, URZ, UP0, !UPT ;  /* 0x00000035ff097290 */ /* 0x000fe200087fe4ff */
[----:B------:R-:W-:Y:S01]  /*8900*/  UMOV UR6, UR42 ;  /* 0x0000002a00067c82 */ /* 0x000fe20008000000 */
[----:B------:R-:W-:Y:S07]  /*8910*/  UMOV UR7, UR36 ;  /* 0x0000002400077c82 */ /* 0x000fee0008000000 */
[----:B------:R2:W-:Y:S01]  /*8920*/  UTMASTG.3D [UR4], [UR8] ;  /* 0x00000004080073b5 */ /* 0x0005e20008010000 */
[----:B------:R0:W-:Y:S01]  /*8930*/  UTMACMDFLUSH ;  /* 0x00000000000079b7 */ /* 0x0001e20000000000 */
[----:B--2---:R-:W-:Y:S04]  /*8940*/  DEPBAR.LE SB0, 0x1 ;  /* 0x000080400000791a */ /* 0x004fe80000000000 */
.L_x_121:
[----:B------:R-:W-:Y:S05]  /*8950*/  BSYNC.RECONVERGENT B0 ;  /* 0x0000000000007941 */ /* 0x000fea0003800200 */
.L_x_120:
[----:B------:R-:W-:Y:S01]  /*8960*/  BAR.SYNC.DEFER_BLOCKING 0x1, 0x80 ;  /* 0x0042000000007b1d */ /* 0x000fe20000010000 */
[----:B------:R-:W-:Y:S01]  /*8970*/  ISETP.NE.AND P1, PT, R176, RZ, PT ;  /* 0x000000ffb000720c */ /* 0x000fe20003f25270 */
[----:B------:R-:W-:Y:S01]  /*8980*/  UISETP.GT.U32.AND UP0, UPT, UR50, -0x3, UPT ;  /* 0xfffffffd3200788c */ /* 0x000fe2000bf04070 */
[----:B------:R-:W-:Y:S11]  /*8990*/  LEA R4, R109, UR48, 0x3 ;  /* 0x000000306d047c11 */ /* 0x000ff6000f8e18ff */
        /* <DEDUP_REMOVED lines=11> */
.L_x_122:
        /* <DEDUP_REMOVED lines=11> */
[----:B--2---:R-:W-:Y:S01]  /*8b00*/  @P1 IMAD.IADD R0, R118, 0x1, R3 ;  /* 0x0000000176001824 */ /* 0x004fe200078e0203 */
[----:B------:R-:W-:Y:S06]  /*8b10*/  @P0 BRA `(.L_x_126) ;  /* 0x00000000000c0947 */ /* 0x000fec0003800000 */
[----:B------:R-:W-:Y:S04]  /*8b20*/  SHF.L.U32 R3, R167, 0x1f, RZ ;  /* 0x0000001fa7037819 */ /* 0x000fe800000006ff */
[----:B------:R-:W2:Y:S02]  /*8b30*/  SYNCS.PHASECHK.TRANS64.TRYWAIT P0, [R4+URZ+0x30], R3 ;  /* 0x00003003040075a7 */ /* 0x000ea400080011ff */
[----:B--2---:R-:W-:Y:S05]  /*8b40*/  @!P0 BRA `(.L_x_127) ;  /* 0x0000002000188947 */ /* 0x004fea0003800000 */
.L_x_126:
[----:B------:R-:W-:Y:S05]  /*8b50*/  BSYNC B0 ;  /* 0x0000000000007941 */ /* 0x000fea0003800000 */
.L_x_125:
[----:B------:R-:W-:Y:S11]  /*8b60*/  ISETP.NE.AND P0, PT, R116, RZ, PT ;  /* 0x000000ff7400720c */ /* 0x000ff60003f05270 */
[----:B------:R-:W-:Y:S02]  /*8b70*/  @!UPT UIADD3 URZ, UPT, UPT, URZ, URZ, URZ ;  /* 0x000000fffffff290 */ /* 0x000fe4000fffe0ff */
[----:B------:R3:W4:Y:S01]  /*8b80*/  @P0 LDS.128 R88, [R109+UR48+0x400] ;  /* 0x000400306d580984 */ /* 0x0007220008000c00 */
[----:B--2---:R-:W-:Y:S01]  /*8b90*/  @P0 IMAD.IADD R3, R110, 0x1, R5 ;  /* 0x000000016e030824 */ /* 0x004fe200078e0205 */
        /* <DEDUP_REMOVED lines=10> */
.L_x_124:
[----:B------:R-:W-:Y:S05]  /*8c40*/  BSYNC B1 ;  /* 0x0000000000017941 */ /* 0x000fea0003800000 */
.L_x_123:
        /* <DEDUP_REMOVED lines=21> */
.L_x_128:
[----:B------:R-:W-:Y:S01]  /*8da0*/  ISETP.NE.AND P0, PT, R170, RZ, PT ;  /* 0x000000ffaa00720c */ /* 0x000fe20003f05270 */
[----:B------:R-:W-:Y:S05]  /*8db0*/  WARPSYNC.ALL ;  /* 0x0000000000007948 */ /* 0x000fea0003800000 */
[----:B------:R-:W-:Y:S01]  /*8dc0*/  R2UR UR4, R78 ;  /* 0x000000004e0472ca */ /* 0x000fe200000e0000 */
[--C-:B----4-:R-:W-:Y:S01]  /*8dd0*/  HADD2.F32 R80, -RZ, R88.reuse.H0_H0 ;  /* 0x20000058ff507230 */ /* 0x110fe20000004100 */
[----:B------:R-:W-:Y:S01]  /*8de0*/  IADD3 R179, PT, PT, R179, 0xa0, RZ ;  /* 0x000000a0b3b37810 */ /* 0x000fe20007ffe0ff */
[----:B------:R-:W-:Y:S01]  /*8df0*/  HADD2.F32 R82, -RZ, R88.H1_H1 ;  /* 0x30000058ff527230 */ /* 0x000fe20000004100 */
[----:B------:R-:W-:Y:S01]  /*8e00*/  BSSY.RECONVERGENT B0, `(.L_x_129) ;  /* 0x00000fc000007945 */ /* 0x000fe20003800200 */
[--C-:B------:R-:W-:Y:S01]  /*8e10*/  HADD2.F32 R83, -RZ, R89.reuse.H0_H0 ;  /* 0x20000059ff537230 */ /* 0x100fe20000004100 */
[----:B------:R-:W-:Y:S01]  /*8e20*/  LOP3.LUT R179, R179, 0xfefffff8, RZ, 0xc0, !PT ;  /* 0xfefffff8b3b37812 */ /* 0x000fe200078ec0ff */
[----:B-1----:R-:W-:Y:S02]  /*8e30*/  HADD2.F32 R84, -RZ, R89.H1_H1 ;  /* 0x30000059ff547230 */ /* 0x002fe40000004100 */
[--C-:B------:R-:W-:Y:S02]  /*8e40*/  HADD2.F32 R85, -RZ, R90.reuse.H0_H0 ;  /* 0x2000005aff557230 */ /* 0x100fe40000004100 */
[----:B------:R-:W-:Y:S02]  /*8e50*/  HADD2.F32 R86, -RZ, R90.H1_H1 ;  /* 0x3000005aff567230 */ /* 0x000fe40000004100 */
[----:B------:R-:W1:Y:S01]  /*8e60*/  LDTM.x64 R4, tmem[UR4+0x80] ;  /* 0x00008004000479ee */ /* 0x000e620008340000 */
[----:B------:R-:W-:Y:S01]  /*8e70*/  NOP ;  /* 0x0000000000007918 */ /* 0x000fe20000000000 */
[----:B-1----:R1:W-:Y:S01]  /*8e80*/  SYNCS.ARRIVE.TRANS64.RED.A1T0 RZ, [R179+URZ], RZ ;  /* 0x000000ffb3ff79a7 */ /* 0x0023e200081004ff */
[--C-:B------:R-:W-:Y:S02]  /*8e90*/  HADD2.F32 R87, -RZ, R91.reuse.H0_H0 ;  /* 0x2000005bff577230 */ /* 0x100fe40000004100 */
[----:B------:R-:W-:Y:S02]  /*8ea0*/  HADD2.F32 R88, -RZ, R91.H1_H1 ;  /* 0x3000005bff587230 */ /* 0x000fe40000004100 */
[--C-:B--2---:R-:W-:Y:S02]  /*8eb0*/  HADD2.F32 R89, -RZ, R96.reuse.H0_H0 ;  /* 0x20000060ff597230 */ /* 0x104fe40000004100 */
[----:B------:R-:W-:Y:S02]  /*8ec0*/  HADD2.F32 R90, -RZ, R96.H1_H1 ;  /* 0x30000060ff5a7230 */ /* 0x000fe40000004100 */
[--C-:B------:R-:W-:Y:S02]  /*8ed0*/  HADD2.F32 R91, -RZ, R97.reuse.H0_H0 ;  /* 0x20000061ff5b7230 */ /* 0x100fe40000004100 */
[----:B------:R-:W-:Y:S02]  /*8ee0*/  HADD2.F32 R92, -RZ, R97.H1_H1 ;  /* 0x30000061ff5c7230 */ /* 0x000fe40000004100 */
[--C-:B------:R-:W-:Y:S02]  /*8ef0*/  HADD2.F32 R93, -RZ, R98.reuse.H0_H0 ;  /* 0x20000062ff5d7230 */ /* 0x100fe40000004100 */
[----:B------:R-:W-:Y:S02]  /*8f00*/  HADD2.F32 R94, -RZ, R98.H1_H1 ;  /* 0x30000062ff5e7230 */ /* 0x000fe40000004100 */
[--C-:B------:R-:W-:Y:S02]  /*8f10*/  HADD2.F32 R95, -RZ, R99.reuse.H0_H0 ;  /* 0x20000063ff5f7230 */ /* 0x100fe40000004100 */
[----:B------:R-:W-:Y:S02]  /*8f20*/  HADD2.F32 R96, -RZ, R99.H1_H1 ;  /* 0x30000063ff607230 */ /* 0x000fe40000004100 */
[--C-:B------:R-:W-:Y:S02]  /*8f30*/  HADD2.F32 R97, -RZ, R104.reuse.H0_H0 ;  /* 0x20000068ff617230 */ /* 0x100fe40000004100 */
[C---:B------:R-:W-:Y:S01]  /*8f40*/  FMUL R4, R76.reuse, R4 ;  /* 0x000000044c047220 */ /* 0x040fe20000400000 */
[C---:B------:R-:W-:Y:S01]  /*8f50*/  FMUL R5, R76.reuse, R5 ;  /* 0x000000054c057220 */ /* 0x040fe20000400000 */
[C---:B------:R-:W-:Y:S01]  /*8f60*/  FMUL R6, R76.reuse, R6 ;  /* 0x000000064c067220 */ /* 0x040fe20000400000 */
[C---:B------:R-:W-:Y:S01]  /*8f70*/  FMUL R7, R76.reuse, R7 ;  /* 0x000000074c077220 */ /* 0x040fe20000400000 */
[C---:B------:R-:W-:Y:S01]  /*8f80*/  FFMA R4, R81.reuse, R80, R4 ;  /* 0x0000005051047223 */ /* 0x040fe20000000004 */
[C---:B------:R-:W-:Y:S01]  /*8f90*/  FFMA R5, R81.reuse, R82, R5 ;  /* 0x0000005251057223 */ /* 0x040fe20000000005 */
[C---:B------:R-:W-:Y:S01]  /*8fa0*/  FFMA R6, R81.reuse, R83, R6 ;  /* 0x0000005351067223 */ /* 0x040fe20000000006 */
[----:B------:R-:W-:Y:S01]  /*8fb0*/  FFMA R7, R81, R84, R7 ;  /* 0x0000005451077223 */ /* 0x000fe20000000007 */
[C---:B------:R-:W-:Y:S01]  /*8fc0*/  FMUL R8, R76.reuse, R8 ;  /* 0x000000084c087220 */ /* 0x040fe20000400000 */
[C---:B------:R-:W-:Y:S01]  /*8fd0*/  FMUL R9, R76.reuse, R9 ;  /* 0x000000094c097220 */ /* 0x040fe20000400000 */
[----:B------:R-:W-:Y:S01]  /*8fe0*/  F2FP.F16.F32.PACK_AB R4, R5, R4 ;  /* 0x000000040504723e */ /* 0x000fe200000000ff */
[C---:B------:R-:W-:Y:S01]  /*8ff0*/  FMUL R10, R76.reuse, R10 ;  /* 0x0000000a4c0a7220 */ /* 0x040fe20000400000 */
[----:B------:R-:W-:Y:S01]  /*9000*/  F2FP.F16.F32.PACK_AB R5, R7, R6 ;  /* 0x000000060705723e */ /* 0x000fe200000000ff */
[C---:B------:R-:W-:Y:S01]  /*9010*/  FFMA R8, R81.reuse, R85, R8 ;  /* 0x0000005551087223 */ /* 0x040fe20000000008 */
[C---:B------:R-:W-:Y:S01]  /*9020*/  FFMA R9, R81.reuse, R86, R9 ;  /* 0x0000005651097223 */ /* 0x040fe20000000009 */
[----:B------:R-:W-:Y:S01]  /*9030*/  FFMA R10, R81, R87, R10 ;  /* 0x00000057510a7223 */ /* 0x000fe2000000000a */
[C---:B------:R-:W-:Y:S01]  /*9040*/  FMUL R11, R76.reuse, R11 ;  /* 0x0000000b4c0b7220 */ /* 0x040fe20000400000 */
[C---:B------:R-:W-:Y:S01]  /*9050*/  FMUL R0, R76.reuse, R12 ;  /* 0x0000000c4c007220 */ /* 0x040fe20000400000 */
[C---:B------:R-:W-:Y:S01]  /*9060*/  FMUL R3, R76.reuse, R13 ;  /* 0x0000000d4c037220 */ /* 0x040fe20000400000 */
[----:B------:R-:W-:Y:S01]  /*9070*/  F2FP.F16.F32.PACK_AB R6, R9, R8 ;  /* 0x000000080906723e */ /* 0x000fe200000000ff */
        /* <DEDUP_REMOVED lines=10> */
[----:B------:R1:W-:Y:S01]  /*9120*/  STS.128 [R178+UR48+0x8400], R4 ;  /* 0x00840004b2007988 */ /* 0x0003e20008000c30 */
[----:B------:R-:W-:Y:S01]  /*9130*/  FFMA R12, R81, R93, R12 ;  /* 0x0000005d510c7223 */ /* 0x000fe2000000000c */
[C---:B------:R-:W-:Y:S01]  /*9140*/  FMUL R13, R76.reuse, R17 ;  /* 0x000000114c0d7220 */ /* 0x040fe20000400000 */
[C---:B------:R-:W-:Y:S01]  /*9150*/  FMUL R18, R76.reuse, R18 ;  /* 0x000000124c127220 */ /* 0x040fe20000400000 */
[----:B------:R-:W-:Y:S01]  /*9160*/  F2FP.F16.F32.PACK_AB R9, R15, R14 ;  /* 0x0000000e0f09723e */ /* 0x000fe200000000ff */
[C---:B------:R-:W-:Y:S01]  /*9170*/  FMUL R19, R76.reuse, R19 ;  /* 0x000000134c137220 */ /* 0x040fe20000400000 */
[C---:B------:R-:W-:Y:S01]  /*9180*/  FFMA R13, R81.reuse, R94, R13 ;  /* 0x0000005e510d7223 */ /* 0x040fe2000000000d */
[C---:B------:R-:W-:Y:S01]  /*9190*/  FFMA R18, R81.reuse, R95, R18 ;  /* 0x0000005f51127223 */ /* 0x040fe20000000012 */
[----:B------:R-:W-:Y:S02]  /*91a0*/  HADD2.F32 R98, -RZ, R104.H1_H1 ;  /* 0x30000068ff627230 */ /* 0x000fe40000004100 */
[----:B------:R-:W-:Y:S01]  /*91b0*/  FFMA R19, R81, R96, R19 ;  /* 0x0000006051137223 */ /* 0x000fe20000000013 */
[C---:B------:R-:W-:Y:S01]  /*91c0*/  FMUL R16, R76.reuse, R20 ;  /* 0x000000144c107220 */ /* 0x040fe20000400000 */
[----:B------:R-:W-:Y:S01]  /*91d0*/  F2FP.F16.F32.PACK_AB R10, R13, R12 ;  /* 0x0000000c0d0a723e */ /* 0x000fe200000000ff */
[--C-:B------:R-:W-:Y:S02]  /*91e0*/  HADD2.F32 R99, -RZ, R105.reuse.H0_H0 ;  /* 0x20000069ff637230 */ /* 0x100fe40000004100 */
[C---:B------:R-:W-:Y:S01]  /*91f0*/  FMUL R17, R76.reuse, R21 ;  /* 0x000000154c117220 */ /* 0x040fe20000400000 */
[----:B------:R-:W-:Y:S01]  /*9200*/  F2FP.F16.F32.PACK_AB R11, R19, R18 ;  /* 0x00000012130b723e */ /* 0x000fe200000000ff */
[C---:B------:R-:W-:Y:S01]  /*9210*/  FFMA R16, R81.reuse, R97, R16 ;  /* 0x0000006151107223 */ /* 0x040fe20000000010 */
[----:B------:R-:W-:Y:S02]  /*9220*/  HADD2.F32 R100, -RZ, R105.H1_H1 ;  /* 0x30000069ff647230 */ /* 0x000fe40000004100 */
[----:B------:R-:W-:Y:S01]  /*9230*/  FFMA R17, R81, R98, R17 ;  /* 0x0000006251117223 */ /* 0x000fe20000000011 */
[C---:B------:R-:W-:Y:S01]  /*9240*/  FMUL R22, R76.reuse, R22 ;  /* 0x000000164c167220 */ /* 0x040fe20000400000 */
[----:B------:R1:W-:Y:S01]  /*9250*/  STS.128 [R180+0x8400], R8 ;  /* 0x00840008b4007388 */ /* 0x0003e20000000c00 */
[--C-:B------:R-:W-:Y:S02]  /*9260*/  HADD2.F32 R101, -RZ, R106.reuse.H0_H0 ;  /* 0x2000006aff657230 */ /* 0x100fe40000004100 */
[C---:B------:R-:W-:Y:S01]  /*9270*/  FMUL R23, R76.reuse, R23 ;  /* 0x000000174c177220 */ /* 0x040fe20000400000 */
[----:B------:R-:W-:Y:S01]  /*9280*/  F2FP.F16.F32.PACK_AB R16, R17, R16 ;  /* 0x000000101110723e */ /* 0x000fe200000000ff */
[C---:B------:R-:W-:Y:S01]  /*9290*/  FFMA R22, R81.reuse, R99, R22 ;  /* 0x0000006351167223 */ /* 0x040fe20000000016 */
[----:B------:R-:W-:Y:S02]  /*92a0*/  HADD2.F32 R102, -RZ, R106.H1_H1 ;  /* 0x3000006aff667230 */ /* 0x000fe40000004100 */
[----:B------:R-:W-:Y:S01]  /*92b0*/  FFMA R23, R81, R100, R23 ;  /* 0x0000006451177223 */ /* 0x000fe20000000017 */
[C---:B------:R-:W-:Y:S01]  /*92c0*/  FMUL R20, R76.reuse, R24 ;  /* 0x000000184c147220 */ /* 0x040fe20000400000 */
        /* <DEDUP_REMOVED lines=21> */
[--C-:B------:R-:W-:Y:S01]  /*9420*/  HADD2.F32 R109, -RZ, R114.reuse.H0_H0 ;  /* 0x20000072ff6d7230 */ /* 0x100fe20000004100 */
[----:B------:R1:W-:Y:S01]  /*9430*/  STS.128 [R177+0x8400], R16 ;  /* 0x00840010b1007388 */ /* 0x0003e20000000c00 */
        /* <DEDUP_REMOVED lines=69> */
[C---:B------:R-:W-:Y:S01]  /*9890*/  FFMA R45, R81.reuse, R126, R45 ;  /* 0x0000007e512d7223 */ /* 0x040fe2000000002d */
[C---:B------:R-:W-:Y:S01]  /*98a0*/  FMUL R50, R76.reuse, R50 ;  /* 0x000000324c327220 */ /* 0x040fe20000400000 */
[--C-:B------:R-:W-:Y:S02]  /*98b0*/  HADD2.F32 R129, -RZ, R136.reuse.H0_H0 ;  /* 0x20000088ff817230 */ /* 0x100fe40000004100 */
[C---:B------:R-:W-:Y:S01]  /*98c0*/  FMUL R51, R76.reuse, R51 ;  /* 0x000000334c337220 */ /* 0x040fe20000400000 */
[----:B------:R-:W-:Y:S02]  /*98d0*/  HADD2.F32 R130, -RZ, R136.H1_H1 ;  /* 0x30000088ff827230 */ /* 0x000fe40000004100 */
[C---:B------:R-:W-:Y:S01]  /*98e0*/  FMUL R48, R76.reuse, R52 ;  /* 0x000000344c307220 */ /* 0x040fe20000400000 */
[--C-:B------:R-:W-:Y:S02]  /*98f0*/  HADD2.F32 R131, -RZ, R137.reuse.H0_H0 ;  /* 0x20000089ff837230 */ /* 0x100fe40000004100 */
[C---:B------:R-:W-:Y:S01]  /*9900*/  FMUL R49, R76.reuse, R53 ;  /* 0x000000354c317220 */ /* 0x040fe20000400000 */
[C---:B------:R-:W-:Y:S01]  /*9910*/  FFMA R50, R81.reuse, R127, R50 ;  /* 0x0000007f51327223 */ /* 0x040fe20000000032 */
[----:B------:R-:W-:Y:S02]  /*9920*/  HADD2.F32 R132, -RZ, R137.H1_H1 ;  /* 0x30000089ff847230 */ /* 0x000fe40000004100 */
[C---:B------:R-:W-:Y:S01]  /*9930*/  FMUL R54, R76.reuse, R54 ;  /* 0x000000364c367220 */ /* 0x040fe20000400000 */
[C---:B------:R-:W-:Y:S01]  /*9940*/  FFMA R51, R81.reuse, R128, R51 ;  /* 0x0000008051337223 */ /* 0x040fe20000000033 */
        /* <DEDUP_REMOVED lines=11> */
[----:B------:R-:W-:Y:S01]  /*9a00*/  FFMA R55, R81, R132, R55 ;  /* 0x0000008451377223 */ /* 0x000fe20000000037 */
[--C-:B------:R-:W-:Y:S02]  /*9a10*/  HADD2.F32 R137, -RZ, R144.reuse.H0_H0 ;  /* 0x20000090ff897230 */ /* 0x100fe40000004100 */
[C---:B------:R-:W-:Y:S01]  /*9a20*/  FMUL R59, R76.reuse, R59 ;  /* 0x0000003b4c3b7220 */ /* 0x040fe20000400000 */
[----:B------:R-:W-:Y:S01]  /*9a30*/  F2FP.F16.F32.PACK_AB R42, R45, R44 ;  /* 0x0000002c2d2a723e */ /* 0x000fe200000000ff */
[----:B------:R-:W-:Y:S01]  /*9a40*/  FFMA R52, R81, R133, R52 ;  /* 0x0000008551347223 */ /* 0x000fe20000000034 */
[----:B------:R-:W-:Y:S01]  /*9a50*/  F2FP.F16.F32.PACK_AB R43, R51, R50 ;  /* 0x00000032332b723e */ /* 0x000fe200000000ff */
[----:B------:R-:W-:Y:S02]  /*9a60*/  HADD2.F32 R138, -RZ, R144.H1_H1 ;  /* 0x30000090ff8a7230 */ /* 0x000fe40000004100 */
[C---:B------:R-:W-:Y:S01]  /*9a70*/  FMUL R56, R76.reuse, R60 ;  /* 0x0000003c4c387220 */ /* 0x040fe20000400000 */
[C---:B------:R-:W-:Y:S01]  /*9a80*/  FFMA R53, R81.reuse, R134, R53 ;  /* 0x0000008651357223 */ /* 0x040fe20000000035 */
[--C-:B------:R-:W-:Y:S01]  /*9a90*/  HADD2.F32 R139, -RZ, R145.reuse.H0_H0 ;  /* 0x20000091ff8b7230 */ /* 0x100fe20000004100 */
[----:B------:R1:W-:Y:S01]  /*9aa0*/  STS.128 [R183+0x8400], R40 ;  /* 0x00840028b7007388 */ /* 0x0003e20000000c00 */
        /* <DEDUP_REMOVED lines=13> */
[----:B------:R-:W-:Y:S01]  /*9b80*/  FFMA R62, R81, R139, R62 ;  /* 0x0000008b513e7223 */ /* 0x000fe2000000003e */
[----:B------:R-:W-:Y:S02]  /*9b90*/  HADD2.F32 R144, -RZ, R147.H1_H1 ;  /* 0x30000093ff907230 */ /* 0x000fe40000004100 */
[C---:B------:R-:W-:Y:S01]  /*9ba0*/  FMUL R66, R76.reuse, R66 ;  /* 0x000000424c427220 */ /* 0x040fe20000400000 */
[----:B------:R-:W-:Y:S01]  /*9bb0*/  F2FP.F16.F32.PACK_AB R48, R49, R48 ;  /* 0x000000303130723e */ /* 0x000fe200000000ff */
[----:B------:R-:W-:Y:S01]  /*9bc0*/  FFMA R63, R81, R140, R63 ;  /* 0x0000008c513f7223 */ /* 0x000fe2000000003f */
[----:B------:R-:W-:Y:S01]  /*9bd0*/  FMUL R67, R76, R67 ;  /* 0x000000434c437220 */ /* 0x000fe20000400000 */
[----:B------:R-:W-:Y:S01]  /*9be0*/  F2FP.F16.F32.PACK_AB R49, R55, R54 ;  /* 0x000000363731723e */ /* 0x000fe200000000ff */
[----:B------:R-:W-:Y:S01]  /*9bf0*/  FFMA R60, R81, R141, R60 ;  /* 0x0000008d513c7223 */ /* 0x000fe2000000003c */
[----:B------:R-:W-:Y:S01]  /*9c00*/  F2FP.F16.F32.PACK_AB R50, R53, R52 ;  /* 0x000000343532723e */ /* 0x000fe200000000ff */
[----:B------:R-:W-:Y:S01]  /*9c10*/  FFMA R61, R81, R142, R61 ;  /* 0x0000008e513d7223 */ /* 0x000fe2000000003d */
[----:B------:R-:W-:Y:S01]  /*9c20*/  F2FP.F16.F32.PACK_AB R51, R59, R58 ;  /* 0x0000003a3b33723e */ /* 0x000fe200000000ff */
[C---:B------:R-:W-:Y:S01]  /*9c30*/  FFMA R66, R81.reuse, R143, R66 ;  /* 0x0000008f51427223 */ /* 0x040fe20000000042 */
[----:B------:R-:W-:Y:S01]  /*9c40*/  FFMA R67, R81, R144, R67 ;  /* 0x0000009051437223 */ /* 0x000fe20000000043 */
[----:B------:R-:W-:Y:S02]  /*9c50*/  F2FP.F16.F32.PACK_AB R56, R57, R56 ;  /* 0x000000383938723e */ /* 0x000fe400000000ff */
[----:B------:R1:W-:Y:S01]  /*9c60*/  STS.128 [R174+0x8400], R48 ;  /* 0x00840030ae007388 */ /* 0x0003e20000000c00 */
[----:B------:R-:W-:Y:S02]  /*9c70*/  F2FP.F16.F32.PACK_AB R57, R63, R62 ;  /* 0x0000003e3f39723e */ /* 0x000fe400000000ff */
        /* <DEDUP_REMOVED lines=20> */
.L_x_130:
[----:B------:R-:W-:Y:S05]  /*9dc0*/  BSYNC.RECONVERGENT B0 ;  /* 0x0000000000007941 */ /* 0x000fea0003800200 */
.L_x_129:
[----:B------:R-:W-:Y:S01]  /*9dd0*/  BAR.SYNC.DEFER_BLOCKING 0x1, 0x80 ;  /* 0x0042000000007b1d */ /* 0x000fe20000010000 */
[----:B------:R-:W-:Y:S01]  /*9de0*/  UIADD3 UR4, UPT, UPT, UR50, 0x1, URZ ;  /* 0x0000000132047890 */ /* 0x000fe2000fffe0ff */
[----:B------:R-:W-:Y:S03]  /*9df0*/  IADD3 R79, PT, PT, R79, 0x1, RZ ;  /* 0x000000014f4f7810 */ /* 0x000fe60007ffe0ff */
[----:B------:R-:W-:Y:S09]  /*9e00*/  UISETP.GT.U32.AND UP0, UPT, UR4, -0x3, UPT ;  /* 0xfffffffd0400788c */ /* 0x000ff2000bf04070 */
[----:B------:R-:W-:Y:S05]  /*9e10*/  BRA.U UP0, `(.L_x_131) ;  /* 0x0000000100287547 */ /* 0x000fea000b800000 */
[----:B------:R-:W-:Y:S01]  /*9e20*/  ISETP.NE.AND P0, PT, R176, RZ, PT ;  /* 0x000000ffb000720c */ /* 0x000fe20003f05270 */
[----:B------:R-:W-:Y:S01]  /*9e30*/  IMAD.U32 R3, RZ, RZ, UR49 ;  /* 0x00000031ff037e24 */ /* 0x000fe2000f8e00ff */
[----:B------:R-:W-:Y:S01]  /*9e40*/  UIADD3 UR49, UPT, UPT, UR49, 0x1, URZ ;  /* 0x0000000131317890 */ /* 0x000fe2000fffe0ff */
[----:B------:R-:W-:Y:S03]  /*9e50*/  IMAD.U32 R0, RZ, RZ, UR37 ;  /* 0x00000025ff007e24 */ /* 0x000fe6000f8e00ff */
[----:B------:R-:W-:Y:S04]  /*9e60*/  UISETP.NE.AND UP0, UPT, UR49, 0x3, UPT ;  /* 0x000000033100788c */ /* 0x000fe8000bf05270 */
[----:B------:R-:W-:Y:S03]  /*9e70*/  USEL UR49, UR49, URZ, UP0 ;  /* 0x000000ff31317287 */ /* 0x000fe60008000000 */
[----:B------:R-:W-:Y:S05]  /*9e80*/  @P0 LEA R3, R3, UR48, 0x3 ;  /* 0x0000003003030c11 */ /* 0x000fea000f8e18ff */
[----:B------:R-:W-:Y:S05]  /*9e90*/  @P0 VIADD R3, R3, 0x48 ;  /* 0x0000004803030836 */ /* 0x000fea0000000000 */
[----:B------:R-:W-:Y:S04]  /*9ea0*/  @P0 PRMT R0, R0, 0x654, R3 ;  /* 0x0000065400000816 */ /* 0x000fe80000000003 */
[----:B------:R2:W-:Y:S03]  /*9eb0*/  @P0 SYNCS.ARRIVE.TRANS64.RED.A1T0 RZ, [R0+URZ], RZ ;  /* 0x000000ff00ff09a7 */ /* 0x0005e600081004ff */
.L_x_131:
[----:B------:R-:W-:Y:S01]  /*9ec0*/  ISETP.NE.AND P2, PT, R171, RZ, PT ;  /* 0x000000ffab00720c */ /* 0x000fe20003f45270 */
[----:B------:R-:W-:Y:S01]  /*9ed0*/  UIADD3 UR50, UPT, UPT, UR50, 0x3, URZ ;  /* 0x0000000332327890 */ /* 0x000fe2000fffe0ff */
[----:B------:R-:W-:Y:S01]  /*9ee0*/  ISETP.NE.AND P0, PT, R173, 0x2, PT ;  /* 0x00000002ad00780c */ /* 0x000fe20003f05270 */
[----:B------:R-:W-:Y:S01]  /*9ef0*/  IMAD.IADD R20, R75, 0x1, R154 ;  /* 0x000000014b147824 */ /* 0x000fe200078e029a */
[----:B------:R-:W-:Y:S01]  /*9f00*/  ISETP.NE.AND P1, PT, R79, 0x2, PT ;  /* 0x000000024f00780c */ /* 0x000fe20003f25270 */
[----:B------:R-:W-:Y:S01]  /*9f10*/  IMAD.IADD R21, R77, 0x1, R156 ;  /* 0x000000014d157824 */ /* 0x000fe200078e029c */
[----:B--2---:R-:W-:Y:S02]  /*9f20*/  SEL R0, RZ, 0x1, P0 ;  /* 0x00000001ff007807 */ /* 0x004fe40000000000 */
[----:B------:R-:W-:Y:S02]  /*9f30*/  SEL R3, RZ, 0x1, P1 ;  /* 0x00000001ff037807 */ /* 0x000fe40000800000 */
[----:B------:R-:W-:Y:S02]  /*9f40*/  LOP3.LUT R165, R165, R0, RZ, 0x3c, !PT ;  /* 0x00000000a5a57212 */ /* 0x000fe400078e3cff */
[----:B------:R-:W-:Y:S02]  /*9f50*/  LOP3.LUT R166, R166, R3, RZ, 0x3c, !PT ;  /* 0x00000003a6a67212 */ /* 0x000fe400078e3cff */
[----:B------:R-:W-:Y:S02]  /*9f60*/  @P2 R2UR UR36, R164 ;  /* 0x00000000a42422ca */ /* 0x000fe400000e0000 */
[----:B------:R-:W-:Y:S02]  /*9f70*/  SEL R173, R173, RZ, P0 ;  /* 0x000000ffadad7207 */ /* 0x000fe40000000000 */
[----:B------:R-:W-:Y:S01]  /*9f80*/  SEL R79, R79, RZ, P1 ;  /* 0x000000ff4f4f7207 */ /* 0x000fe20000800000 */
[----:B------:R-:W-:Y:S10]  /*9f90*/  @P2 BRA `(.L_x_132) ;  /* 0xffffffb400082947 */ /* 0x000ff4000383ffff */
[----:B------:R-:W-:-:S09]  /*9fa0*/  UISETP.NE.AND UP0, UPT, UR51, URZ, UPT ;  /* 0x000000ff3300728c */ /* 0x000fd2000bf05270 */
[----:B------:R-:W-:Y:S05]  /*9fb0*/  BRA.U !UP0, `(.L_x_133) ;  /* 0x0000000108487547 */ /* 0x000fea000b800000 */
[----:B------:R-:W2:Y:S02]  /*9fc0*/  LDCU.64 UR4, c[0x0][0x890] ;  /* 0x00011200ff0477ac */ /* 0x000ea40008000a00 */
[----:B--2---:R-:W-:-:S04]  /*9fd0*/  UISETP.NE.U32.AND UP0, UPT, UR4, URZ, UPT ;  /* 0x000000ff0400728c */ /* 0x004fc8000bf05070 */
[----:B------:R-:W-:-:S09]  /*9fe0*/  UISETP.NE.AND.EX UP0, UPT, UR5, URZ, UPT, UP0 ;  /* 0x000000ff0500728c */ /* 0x000fd2000bf05300 */
[----:B------:R-:W-:Y:S05]  /*9ff0*/  BRA.U UP0, `(.L_x_134) ;  /* 0x00000001000c7547 */ /* 0x000fea000b800000 */
[----:B------:R-:W-:-:S13]  /*a000*/  FSETP.NEU.AND P0, PT, R81, RZ, PT ;  /* 0x000000ff5100720b */ /* 0x000fda0003f0d000 */
[----:B------:R-:W-:Y:S05]  /*a010*/  @!P0 EXIT ;  /* 0x000000000000894d */ /* 0x000fea0003800000 */
[----:B------:R-:W-:Y:S05]  /*a020*/  BRA `(.L_x_133) ;  /* 0x00000000002c7947 */ /* 0x000fea0003800000 */
.L_x_134:
[----:B------:R-:W-:Y:S01]  /*a030*/  ISETP.NE.AND P0, PT, R172, RZ, PT ;  /* 0x000000ffac00720c */ /* 0x000fe20003f05270 */
[----:B------:R-:W-:-:S12]  /*a040*/  BSSY.RECONVERGENT B0, `(.L_x_133) ;  /* 0x0000009000007945 */ /* 0x000fd80003800200 */
[----:B------:R-:W-:Y:S05]  /*a050*/  @P0 BRA `(.L_x_135) ;  /* 0x0000000000140947 */ /* 0x000fea0003800000 */
[----:B------:R-:W2:Y:S02]  /*a060*/  LDCU.64 UR4, c[0x0][0x888] ;  /* 0x00011100ff0477ac */ /* 0x000ea40008000a00 */
[----:B--2---:R-:W-:-:S04]  /*a070*/  ISETP.NE.U32.AND P0, PT, RZ, UR4, PT ;  /* 0x00000004ff007c0c */ /* 0x004fc8000bf05070 */
[----:B------:R-:W-:-:S13]  /*a080*/  ISETP.NE.AND.EX P0, PT, RZ, UR5, PT, P0 ;  /* 0x00000005ff007c0c */ /* 0x000fda000bf05300 */
[----:B------:R-:W-:Y:S05]  /*a090*/  @!P0 EXIT ;  /* 0x000000000000894d */ /* 0x000fea0003800000 */
[----:B------:R-:W-:Y:S05]  /*a0a0*/  BRA `(.L_x_136) ;  /* 0x0000000000087947 */ /* 0x000fea0003800000 */
.L_x_135:
[----:B------:R-:W-:-:S13]  /*a0b0*/  FSETP.NEU.AND P0, PT, R81, RZ, PT ;  /* 0x000000ff5100720b */ /* 0x000fda0003f0d000 */
[----:B------:R-:W-:Y:S05]  /*a0c0*/  @!P0 EXIT ;  /* 0x000000000000894d */ /* 0x000fea0003800000 */
.L_x_136:
[----:B------:R-:W-:Y:S05]  /*a0d0*/  BSYNC.RECONVERGENT B0 ;  /* 0x0000000000007941 */ /* 0x000fea0003800200 */
.L_x_133:
[----:B------:R-:W-:Y:S01]  /*a0e0*/  ULEA UR4, UR49, UR48, 0x3 ;  /* 0x0000003031047291 */ /* 0x000fe2000f8e18ff */
[----:B------:R-:W-:-:S04]  /*a0f0*/  DEPBAR.LE SB0, 0x0 ;  /* 0x000080000000791a */ /* 0x000fc80000000000 */
[----:B------:R-:W-:-:S04]  /*a100*/  UIADD3 UR4, UPT, UPT, UR4, 0x48, URZ ;  /* 0x0000004804047890 */ /* 0x000fc8000fffe0ff */
[----:B------:R-:W-:-:S09]  /*a110*/  UPRMT UR4, UR37, 0x654, UR4 ;  /* 0x0000065425047896 */ /* 0x000fd20008000004 */
[----:B------:R-:W-:Y:S01]  /*a120*/  SYNCS.ARRIVE.TRANS64.RED.A1T0 RZ, [UR4], RZ ;  /* 0x000000ffffff79a7 */ /* 0x000fe20008100404 */
[----:B------:R-:W-:Y:S05]  /*a130*/  EXIT ;  /* 0x000000000000794d */ /* 0x000fea0003800000 */
.L_x_24:
[----:B--2---:R2:W4:Y:S02]  /*a140*/  SYNCS.PHASECHK.TRANS64.TRYWAIT P0, [R3+URZ+0xc0], R2 ;  /* 0x0000c002030075a7 */ /* 0x00452400080011ff */
[----:B----4-:R-:W-:Y:S05]  /*a150*/  @!P0 NANOSLEEP.SYNCS 0x989680 ;  /* 0x009896800000895d */ /* 0x010fea0003900000 */
[----:B------:R-:W4:Y:S02]  /*a160*/  @!P0 SYNCS.PHASECHK.TRANS64 P0, [R3+URZ+0xc0], R2 ;  /* 0x0000c002030085a7 */ /* 0x000f2400080010ff */
[----:B----4-:R-:W-:Y:S05]  /*a170*/  @!P0 BRA `(.L_x_24) ;  /* 0xfffffffc00f08947 */ /* 0x010fea000383ffff */
[----:B------:R-:W-:Y:S05]  /*a180*/  BRA `(.L_x_137) ;  /* 0xffffff7400807947 */ /* 0x000fea000383ffff */
.L_x_27:
[----:B-1----:R-:W-:Y:S07]  /*a190*/  MOV R2, UR33 ;  /* 0x0000002100027c02 */ /* 0x002fee0008000f00 */
.L_x_138:
[----:B-1----:R1:W2:Y:S02]  /*a1a0*/  SYNCS.PHASECHK.TRANS64.TRYWAIT P0, [R2+URZ+0x18], R5 ;  /* 0x00001805020075a7 */ /* 0x0022a400080011ff */
[----:B--2---:R-:W-:Y:S05]  /*a1b0*/  @!P0 NANOSLEEP.SYNCS 0x989680 ;  /* 0x009896800000895d */ /* 0x004fea0003900000 */
[----:B------:R-:W2:Y:S02]  /*a1c0*/  @!P0 SYNCS.PHASECHK.TRANS64 P0, [R2+URZ+0x18], R5 ;  /* 0x00001805020085a7 */ /* 0x000ea400080010ff */
[----:B--2---:R-:W-:Y:S05]  /*a1d0*/  @!P0 BRA `(.L_x_138) ;  /* 0xfffffffc00f08947 */ /* 0x004fea000383ffff */
[----:B------:R-:W-:Y:S05]  /*a1e0*/  BRA `(.L_x_26) ;  /* 0xffffff7400e87947 */ /* 0x000fea000383ffff */
.L_x_34:
[----:B-1----:R-:W-:Y:S07]  /*a1f0*/  MOV R2, UR33 ;  /* 0x0000002100027c02 */ /* 0x002fee0008000f00 */
.L_x_139:
[----:B-1----:R1:W2:Y:S02]  /*a200*/  SYNCS.PHASECHK.TRANS64.TRYWAIT P0, [R2+URZ+0x18], R5 ;  /* 0x00001805020075a7 */ /* 0x0022a400080011ff */
[----:B--2---:R-:W-:Y:S05]  /*a210*/  @!P0 NANOSLEEP.SYNCS 0x989680 ;  /* 0x009896800000895d */ /* 0x004fea0003900000 */
[----:B------:R-:W2:Y:S02]  /*a220*/  @!P0 SYNCS.PHASECHK.TRANS64 P0, [R2+URZ+0x18], R5 ;  /* 0x00001805020085a7 */ /* 0x000ea400080010ff */
[----:B--2---:R-:W-:Y:S05]  /*a230*/  @!P0 BRA `(.L_x_139) ;  /* 0xfffffffc00f08947 */ /* 0x004fea000383ffff */
[----:B------:R-:W-:Y:S05]  /*a240*/  BRA `(.L_x_33) ;  /* 0xffffff7800d47947 */ /* 0x000fea000383ffff */
.L_x_39:
[----:B-1----:R1:W2:Y:S02]  /*a250*/  SYNCS.PHASECHK.TRANS64.TRYWAIT P0, [R2+URZ+0x70], R3 ;  /* 0x00007003020075a7 */ /* 0x0022a400080011ff */
[----:B--2---:R-:W-:Y:S05]  /*a260*/  @!P0 NANOSLEEP.SYNCS 0x989680 ;  /* 0x009896800000895d */ /* 0x004fea0003900000 */
[----:B------:R-:W2:Y:S02]  /*a270*/  @!P0 SYNCS.PHASECHK.TRANS64 P0, [R2+URZ+0x70], R3 ;  /* 0x00007003020085a7 */ /* 0x000ea400080010ff */
[----:B--2---:R-:W-:Y:S05]  /*a280*/  @!P0 BRA `(.L_x_39) ;  /* 0xfffffffc00f08947 */ /* 0x004fea000383ffff */
[----:B------:R-:W-:Y:S05]  /*a290*/  BRA `(.L_x_140) ;  /* 0xffffff7c00a07947 */ /* 0x000fea000383ffff */
.L_x_43:
[----:B---3--:R-:W-:-:S07]  /*a2a0*/  MOV R0, UR5 ;  /* 0x0000000500007c02 */ /* 0x008fce0008000f00 */
.L_x_141:
[----:B-1----:R1:W2:Y:S02]  /*a2b0*/  SYNCS.PHASECHK.TRANS64.TRYWAIT P0, [R0+URZ], R3 ;  /* 0x00000003000075a7 */ /* 0x0022a400080011ff */
[----:B--2---:R-:W-:Y:S05]  /*a2c0*/  @!P0 NANOSLEEP.SYNCS 0x989680 ;  /* 0x009896800000895d */ /* 0x004fea0003900000 */
[----:B------:R-:W2:Y:S02]  /*a2d0*/  @!P0 SYNCS.PHASECHK.TRANS64 P0, [R0+URZ], R3 ;  /* 0x00000003000085a7 */ /* 0x000ea400080010ff */
[----:B--2---:R-:W-:Y:S05]  /*a2e0*/  @!P0 BRA `(.L_x_141) ;  /* 0xfffffffc00f08947 */ /* 0x004fea000383ffff */
[----:B------:R-:W-:Y:S05]  /*a2f0*/  BRA `(.L_x_142) ;  /* 0xffffff8400107947 */ /* 0x000fea000383ffff */
.L_x_44:
[----:B---3--:R-:W-:-:S07]  /*a300*/  MOV R0, UR5 ;  /* 0x0000000500007c02 */ /* 0x008fce0008000f00 */
.L_x_143:
[----:B-1----:R1:W2:Y:S02]  /*a310*/  SYNCS.PHASECHK.TRANS64.TRYWAIT P0, [R0+URZ], R3 ;  /* 0x00000003000075a7 */ /* 0x0022a400080011ff */
[----:B--2---:R-:W-:Y:S05]  /*a320*/  @!P0 NANOSLEEP.SYNCS 0x989680 ;  /* 0x009896800000895d */ /* 0x004fea0003900000 */
[----:B------:R-:W2:Y:S02]  /*a330*/  @!P0 SYNCS.PHASECHK.TRANS64 P0, [R0+URZ], R3 ;  /* 0x00000003000085a7 */ /* 0x000ea400080010ff */
[----:B--2---:R-:W-:Y:S05]  /*a340*/  @!P0 BRA `(.L_x_143) ;  /* 0xfffffffc00f08947 */ /* 0x004fea000383ffff */
[----:B------:R-:W-:Y:S05]  /*a350*/  BRA `(.L_x_144) ;  /* 0xffffff84001c7947 */ /* 0x000fea000383ffff */
.L_x_47:
[----:B-1----:R1:W2:Y:S02]  /*a360*/  SYNCS.PHASECHK.TRANS64.TRYWAIT P0, [R0+URZ+0xb0], R5 ;  /* 0x0000b005000075a7 */ /* 0x0022a400080011ff */
[----:B--2---:R-:W-:Y:S05]  /*a370*/  @!P0 NANOSLEEP.SYNCS 0x989680 ;  /* 0x009896800000895d */ /* 0x004fea0003900000 */
[----:B------:R-:W2:Y:S02]  /*a380*/  @!P0 SYNCS.PHASECHK.TRANS64 P0, [R0+URZ+0xb0], R5 ;  /* 0x0000b005000085a7 */ /* 0x000ea400080010ff */
[----:B--2---:R-:W-:Y:S05]  /*a390*/  @!P0 BRA `(.L_x_47) ;  /* 0xfffffffc00f08947 */ /* 0x004fea000383ffff */
[----:B------:R-:W-:Y:S05]  /*a3a0*/  BRA `(.L_x_145) ;  /* 0xffffff84007c7947 */ /* 0x000fea000383ffff */
.L_x_48:
[----:B------:R-:W-:-:S07]  /*a3b0*/  MOV R0, UR5 ;  /* 0x0000000500007c02 */ /* 0x000fce0008000f00 */
.L_x_146:
[----:B-1----:R1:W2:Y:S02]  /*a3c0*/  SYNCS.PHASECHK.TRANS64.TRYWAIT P0, [R0+URZ+0x80], R7 ;  /* 0x00008007000075a7 */ /* 0x0022a400080011ff */
[----:B--2---:R-:W-:Y:S05]  /*a3d0*/  @!P0 NANOSLEEP.SYNCS 0x989680 ;  /* 0x009896800000895d */ /* 0x004fea0003900000 */
[----:B------:R-:W2:Y:S02]  /*a3e0*/  @!P0 SYNCS.PHASECHK.TRANS64 P0, [R0+URZ+0x80], R7 ;  /* 0x00008007000085a7 */ /* 0x000ea400080010ff */
[----:B--2---:R-:W-:Y:S05]  /*a3f0*/  @!P0 BRA `(.L_x_146) ;  /* 0xfffffffc00f08947 */ /* 0x004fea000383ffff */
[----:B------:R-:W-:Y:S05]  /*a400*/  BRA `(.L_x_147) ;  /* 0xffffff84008c7947 */ /* 0x000fea000383ffff */
.L_x_49:
[----:B-1----:R1:W2:Y:S02]  /*a410*/  SYNCS.PHASECHK.TRANS64.TRYWAIT P1, [R0+URZ+0x70], R5 ;  /* 0x00007005000075a7 */ /* 0x0022a400080211ff */
[----:B--2---:R-:W-:Y:S05]  /*a420*/  @!P1 NANOSLEEP.SYNCS 0x989680 ;  /* 0x009896800000995d */ /* 0x004fea0003900000 */
[----:B------:R-:W2:Y:S02]  /*a430*/  @!P1 SYNCS.PHASECHK.TRANS64 P1, [R0+URZ+0x70], R5 ;  /* 0x00007005000095a7 */ /* 0x000ea400080210ff */
[----:B--2---:R-:W-:Y:S05]  /*a440*/  @!P1 BRA `(.L_x_49) ;  /* 0xfffffffc00f09947 */ /* 0x004fea000383ffff */
[----:B------:R-:W-:Y:S05]  /*a450*/  BRA `(.L_x_148) ;  /* 0xffffff8400bc7947 */ /* 0x000fea000383ffff */
.L_x_52:
[----:B------:R-:W-:-:S07]  /*a460*/  MOV R0, UR5 ;  /* 0x0000000500007c02 */ /* 0x000fce0008000f00 */
.L_x_149:
[----:B-1----:R1:W2:Y:S02]  /*a470*/  SYNCS.PHASECHK.TRANS64.TRYWAIT P0, [R0+URZ+0x80], R3 ;  /* 0x00008003000075a7 */ /* 0x0022a400080011ff */
[----:B--2---:R-:W-:Y:S05]  /*a480*/  @!P0 NANOSLEEP.SYNCS 0x989680 ;  /* 0x009896800000895d */ /* 0x004fea0003900000 */
[----:B------:R-:W2:Y:S02]  /*a490*/  @!P0 SYNCS.PHASECHK.TRANS64 P0, [R0+URZ+0x80], R3 ;  /* 0x00008003000085a7 */ /* 0x000ea400080010ff */
[----:B--2---:R-:W-:Y:S05]  /*a4a0*/  @!P0 BRA `(.L_x_149) ;  /* 0xfffffffc00f08947 */ /* 0x004fea000383ffff */
[----:B------:R-:W-:Y:S05]  /*a4b0*/  BRA `(.L_x_51) ;  /* 0xffffff8800107947 */ /* 0x000fea000383ffff */
.L_x_61:
[----:B-1----:R-:W-:-:S04]  /*a4c0*/  MOV R4, UR4 ;  /* 0x0000000400047c02 */ /* 0x002fc80008000f00 */
[----:B------:R1:W2:Y:S03]  /*a4d0*/  SYNCS.PHASECHK.TRANS64.TRYWAIT P0, [R4+URZ+0x8], R5 ;  /* 0x00000805040075a7 */ /* 0x0002a600080011ff */
[----:B--2---:R-:W-:Y:S05]  /*a4e0*/  @!P0 NANOSLEEP.SYNCS 0x989680 ;  /* 0x009896800000895d */ /* 0x004fea0003900000 */
[----:B------:R-:W2:Y:S02]  /*a4f0*/  @!P0 SYNCS.PHASECHK.TRANS64 P0, [R4+URZ+0x8], R5 ;  /* 0x00000805040085a7 */ /* 0x000ea400080010ff */
[----:B--2---:R-:W-:Y:S05]  /*a500*/  @!P0 BRA `(.L_x_61) ;  /* 0xfffffffc00ec8947 */ /* 0x004fea000383ffff */
[----:B------:R-:W-:Y:S05]  /*a510*/  BRA `(.L_x_60) ;  /* 0xffffff8800c47947 */ /* 0x000fea000383ffff */
.L_x_63:
[----:B------:R-:W-:Y:S01]  /*a520*/  BSSY B0, `(.L_x_150) ;  /* 0x0000006000007945 */ /* 0x000fe20003800000 */
[----:B------:R-:W-:-:S07]  /*a530*/  MOV R15, 0xffffffff ;  /* 0xffffffff000f7802 */ /* 0x000fce0000000f00 */
[----:B-1---5:R-:W-:Y:S05]  /*a540*/  WARPSYNC.COLLECTIVE R15, `(.L_x_151) ;  /* 0x000000000f0c7348 */ /* 0x022fea0003c00000 */
[----:B------:R-:W-:Y:S02]  /*a550*/  ELECT P6, UR79, PT ;  /* 0x00000000004f782f */ /* 0x000fe400038c0000 */
[----:B------:R-:W-:Y:S01]  /*a560*/  MOV R14, UR79 ;  /* 0x0000004f000e7c02 */ /* 0x000fe20008000f00 */
[----:B-1---5:R-:W-:Y:S10]  /*a570*/  ENDCOLLECTIVE ;  /* 0x000000000000791b */ /* 0x022ff40003800000 */
.L_x_151:
[----:B------:R-:W-:Y:S05]  /*a580*/  BSYNC B0 ;  /* 0x0000000000007941 */ /* 0x000fea0003800000 */
.L_x_150:
[----:B------:R-:W-:Y:S05]  /*a590*/  BRA `(.L_x_152) ;  /* 0xffffff8800f47947 */ /* 0x000fea000383ffff */
.L_x_65:
[----:B-1----:R-:W-:-:S04]  /*a5a0*/  MOV R2, UR4 ;  /* 0x0000000400027c02 */ /* 0x002fc80008000f00 */
[----:B------:R1:W2:Y:S03]  /*a5b0*/  SYNCS.PHASECHK.TRANS64.TRYWAIT P0, [R2+URZ+0x8], R3 ;  /* 0x00000803020075a7 */ /* 0x0002a600080011ff */
[----:B--2---:R-:W-:Y:S05]  /*a5c0*/  @!P0 NANOSLEEP.SYNCS 0x989680 ;  /* 0x009896800000895d */ /* 0x004fea0003900000 */
[----:B------:R-:W2:Y:S02]  /*a5d0*/  @!P0 SYNCS.PHASECHK.TRANS64 P0, [R2+URZ+0x8], R3 ;  /* 0x00000803020085a7 */ /* 0x000ea400080010ff */
[----:B--2---:R-:W-:Y:S05]  /*a5e0*/  @!P0 BRA `(.L_x_65) ;  /* 0xfffffffc00ec8947 */ /* 0x004fea000383ffff */
[----:B------:R-:W-:Y:S05]  /*a5f0*/  BRA `(.L_x_64) ;  /* 0xffffff8800f87947 */ /* 0x000fea000383ffff */
.L_x_66:
[----:B-1----:R1:W2:Y:S02]  /*a600*/  SYNCS.PHASECHK.TRANS64.TRYWAIT P0, [R0+URZ+0x70], R5 ;  /* 0x00007005000075a7 */ /* 0x0022a400080011ff */
[----:B--2---:R-:W-:Y:S05]  /*a610*/  @!P0 NANOSLEEP.SYNCS 0x989680 ;  /* 0x009896800000895d */ /* 0x004fea0003900000 */
[----:B------:R-:W2:Y:S02]  /*a620*/  @!P0 SYNCS.PHASECHK.TRANS64 P0, [R0+URZ+0x70], R5 ;  /* 0x00007005000085a7 */ /* 0x000ea400080010ff */
[----:B--2---:R-:W-:Y:S05]  /*a630*/  @!P0 BRA `(.L_x_66) ;  /* 0xfffffffc00f08947 */ /* 0x004fea000383ffff */
[----:B------:R-:W-:Y:S05]  /*a640*/  BRA `(.L_x_153) ;  /* 0xffffff9000047947 */ /* 0x000fea000383ffff */
.L_x_68:
[----:B------:R-:W-:-:S07]  /*a650*/  MOV R0, UR19 ;  /* 0x0000001300007c02 */ /* 0x000fce0008000f00 */
.L_x_154:
[----:B-1----:R1:W2:Y:S02]  /*a660*/  SYNCS.PHASECHK.TRANS64.TRYWAIT P0, [R0+URZ+0xa0], R5 ;  /* 0x0000a005000075a7 */ /* 0x0022a400080011ff */
[----:B--2---:R-:W-:Y:S05]  /*a670*/  @!P0 NANOSLEEP.SYNCS 0x989680 ;  /* 0x009896800000895d */ /* 0x004fea0003900000 */
[----:B------:R-:W2:Y:S02]  /*a680*/  @!P0 SYNCS.PHASECHK.TRANS64 P0, [R0+URZ+0xa0], R5 ;  /* 0x0000a005000085a7 */ /* 0x000ea400080010ff */
[----:B--2---:R-:W-:Y:S05]  /*a690*/  @!P0 BRA `(.L_x_154) ;  /* 0xfffffffc00f08947 */ /* 0x004fea000383ffff */
[----:B------:R-:W-:Y:S05]  /*a6a0*/  BRA `(.L_x_155) ;  /* 0xffffff9000507947 */ /* 0x000fea000383ffff */
.L_x_71:
[----:B------:R-:W-:Y:S07]  /*a6b0*/  MOV R0, UR26 ;  /* 0x0000001a00007c02 */ /* 0x000fee0008000f00 */
.L_x_156:
[----:B-1----:R1:W2:Y:S02]  /*a6c0*/  SYNCS.PHASECHK.TRANS64.TRYWAIT P0, [R0+URZ], R5 ;  /* 0x00000005000075a7 */ /* 0x0022a400080011ff */
[----:B--2---:R-:W-:Y:S05]  /*a6d0*/  @!P0 NANOSLEEP.SYNCS 0x989680 ;  /* 0x009896800000895d */ /* 0x004fea0003900000 */
[----:B------:R-:W2:Y:S02]  /*a6e0*/  @!P0 SYNCS.PHASECHK.TRANS64 P0, [R0+URZ], R5 ;  /* 0x00000005000085a7 */ /* 0x000ea400080010ff */
[----:B--2---:R-:W-:Y:S05]  /*a6f0*/  @!P0 BRA `(.L_x_156) ;  /* 0xfffffffc00f08947 */ /* 0x004fea000383ffff */
[----:B------:R-:W-:Y:S05]  /*a700*/  BRA `(.L_x_70) ;  /* 0xffffff9000647947 */ /* 0x000fea000383ffff */
.L_x_75:
[----:B-1----:R-:W-:-:S07]  /*a710*/  MOV R0, UR5 ;  /* 0x0000000500007c02 */ /* 0x002fce0008000f00 */
.L_x_157:
[----:B-1----:R1:W2:Y:S02]  /*a720*/  SYNCS.PHASECHK.TRANS64.TRYWAIT P0, [R0+URZ], R3 ;  /* 0x00000003000075a7 */ /* 0x0022a400080011ff */
[----:B--2---:R-:W-:Y:S05]  /*a730*/  @!P0 NANOSLEEP.SYNCS 0x989680 ;  /* 0x009896800000895d */ /* 0x004fea0003900000 */
[----:B------:R-:W2:Y:S02]  /*a740*/  @!P0 SYNCS.PHASECHK.TRANS64 P0, [R0+URZ], R3 ;  /* 0x00000003000085a7 */ /* 0x000ea400080010ff */
[----:B--2---:R-:W-:Y:S05]  /*a750*/  @!P0 BRA `(.L_x_157) ;  /* 0xfffffffc00f08947 */ /* 0x004fea000383ffff */
[----:B------:R-:W-:Y:S05]  /*a760*/  BRA `(.L_x_158) ;  /* 0xffffff9400a87947 */ /* 0x000fea000383ffff */
.L_x_78:
[----:B------:R-:W-:-:S07]  /*a770*/  MOV R0, UR11 ;  /* 0x0000000b00007c02 */ /* 0x000fce0008000f00 */
.L_x_159:
[----:B-1----:R1:W2:Y:S02]  /*a780*/  SYNCS.PHASECHK.TRANS64.TRYWAIT P1, [R0+URZ+0xd0], R3 ;  /* 0x0000d003000075a7 */ /* 0x0022a400080211ff */
[----:B--2---:R-:W-:Y:S05]  /*a790*/  @!P1 NANOSLEEP.SYNCS 0x989680 ;  /* 0x009896800000995d */ /* 0x004fea0003900000 */
[----:B------:R-:W2:Y:S02]  /*a7a0*/  @!P1 SYNCS.PHASECHK.TRANS64 P1, [R0+URZ+0xd0], R3 ;  /* 0x0000d003000095a7 */ /* 0x000ea400080210ff */
[----:B--2---:R-:W-:Y:S05]  /*a7b0*/  @!P1 BRA `(.L_x_159) ;  /* 0xfffffffc00f09947 */ /* 0x004fea000383ffff */
[----:B------:R-:W-:Y:S05]  /*a7c0*/  BRA `(.L_x_160) ;  /* 0xffffff9400f47947 */ /* 0x000fea000383ffff */
.L_x_83:
[----:B----4-:R4:W1:Y:S02]  /*a7d0*/  SYNCS.PHASECHK.TRANS64.TRYWAIT P0, [R0+URZ+0x70], R3 ;  /* 0x00007003000075a7 */ /* 0x01086400080011ff */
[----:B-1----:R-:W-:Y:S05]  /*a7e0*/  @!P0 NANOSLEEP.SYNCS 0x989680 ;  /* 0x009896800000895d */ /* 0x002fea0003900000 */
[----:B------:R-:W1:Y:S02]  /*a7f0*/  @!P0 SYNCS.PHASECHK.TRANS64 P0, [R0+URZ+0x70], R3 ;  /* 0x00007003000085a7 */ /* 0x000e6400080010ff */
[----:B-1----:R-:W-:Y:S05]  /*a800*/  @!P0 BRA `(.L_x_83) ;  /* 0xfffffffc00f08947 */ /* 0x002fea000383ffff */
[----:B------:R-:W-:Y:S05]  /*a810*/  BRA `(.L_x_161) ;  /* 0xffffff9c00047947 */ /* 0x000fea000383ffff */
.L_x_86:
[----:B------:R-:W-:Y:S07]  /*a820*/  MOV R0, UR6 ;  /* 0x0000000600007c02 */ /* 0x000fee0008000f00 */
.L_x_162:
[----:B-1----:R1:W4:Y:S02]  /*a830*/  SYNCS.PHASECHK.TRANS64.TRYWAIT P0, [R0+URZ+0x68], R3 ;  /* 0x00006803000075a7 */ /* 0x00232400080011ff */
[----:B----4-:R-:W-:Y:S05]  /*a840*/  @!P0 NANOSLEEP.SYNCS 0x989680 ;  /* 0x009896800000895d */ /* 0x010fea0003900000 */
[----:B------:R-:W4:Y:S02]  /*a850*/  @!P0 SYNCS.PHASECHK.TRANS64 P0, [R0+URZ+0x68], R3 ;  /* 0x00006803000085a7 */ /* 0x000f2400080010ff */
[----:B----4-:R-:W-:Y:S05]  /*a860*/  @!P0 BRA `(.L_x_162) ;  /* 0xfffffffc00f08947 */ /* 0x010fea000383ffff */
[----:B------:R-:W-:Y:S05]  /*a870*/  BRA `(.L_x_85) ;  /* 0xffffff9c00e47947 */ /* 0x000fea000383ffff */
.L_x_89:
[----:B------:R-:W-:Y:S07]  /*a880*/  MOV R3, UR6 ;  /* 0x0000000600037c02 */ /* 0x000fee0008000f00 */
.L_x_163:
[----:B-1----:R1:W2:Y:S02]  /*a890*/  SYNCS.PHASECHK.TRANS64.TRYWAIT P0, [R3+URZ+0x48], R12 ;  /* 0x0000480c030075a7 */ /* 0x0022a400080011ff */
[----:B--2---:R-:W-:Y:S05]  /*a8a0*/  @!P0 NANOSLEEP.SYNCS 0x989680 ;  /* 0x009896800000895d */ /* 0x004fea0003900000 */
[----:B------:R-:W2:Y:S02]  /*a8b0*/  @!P0 SYNCS.PHASECHK.TRANS64 P0, [R3+URZ+0x48], R12 ;  /* 0x0000480c030085a7 */ /* 0x000ea400080010ff */
[----:B--2---:R-:W-:Y:S05]  /*a8c0*/  @!P0 BRA `(.L_x_163) ;  /* 0xfffffffc00f08947 */ /* 0x004fea000383ffff */
[----:B------:R-:W-:Y:S05]  /*a8d0*/  BRA `(.L_x_164) ;  /* 0xffffffa0005c7947 */ /* 0x000fea000383ffff */
.L_x_90:
[----:B-1----:R-:W-:Y:S07]  /*a8e0*/  MOV R3, UR6 ;  /* 0x0000000600037c02 */ /* 0x002fee0008000f00 */
.L_x_165:
[----:B-1----:R1:W2:Y:S02]  /*a8f0*/  SYNCS.PHASECHK.TRANS64.TRYWAIT P0, [R3+URZ+0x50], R12 ;  /* 0x0000500c030075a7 */ /* 0x0022a400080011ff */
[----:B--2---:R-:W-:Y:S05]  /*a900*/  @!P0 NANOSLEEP.SYNCS 0x989680 ;  /* 0x009896800000895d */ /* 0x004fea0003900000 */
[----:B------:R-:W2:Y:S02]  /*a910*/  @!P0 SYNCS.PHASECHK.TRANS64 P0, [R3+URZ+0x50], R12 ;  /* 0x0000500c030085a7 */ /* 0x000ea400080010ff */
[----:B--2---:R-:W-:Y:S05]  /*a920*/  @!P0 BRA `(.L_x_165) ;  /* 0xfffffffc00f08947 */ /* 0x004fea000383ffff */
[----:B------:R-:W-:Y:S05]  /*a930*/  BRA `(.L_x_166) ;  /* 0xffffffa0009c7947 */ /* 0x000fea000383ffff */
.L_x_91:
[----:B------:R-:W-:Y:S07]  /*a940*/  MOV R3, UR6 ;  /* 0x0000000600037c02 */ /* 0x000fee0008000f00 */
.L_x_167:
[----:B-1----:R1:W2:Y:S02]  /*a950*/  SYNCS.PHASECHK.TRANS64.TRYWAIT P0, [R3+URZ+0x58], R12 ;  /* 0x0000580c030075a7 */ /* 0x0022a400080011ff */
[----:B--2---:R-:W-:Y:S05]  /*a960*/  @!P0 NANOSLEEP.SYNCS 0x989680 ;  /* 0x009896800000895d */ /* 0x004fea0003900000 */
[----:B------:R-:W2:Y:S02]  /*a970*/  @!P0 SYNCS.PHASECHK.TRANS64 P0, [R3+URZ+0x58], R12 ;  /* 0x0000580c030085a7 */ /* 0x000ea400080010ff */
[----:B--2---:R-:W-:Y:S05]  /*a980*/  @!P0 BRA `(.L_x_167) ;  /* 0xfffffffc00f08947 */ /* 0x004fea000383ffff */
[----:B------:R-:W-:Y:S05]  /*a990*/  BRA `(.L_x_168) ;  /* 0xffffffa400247947 */ /* 0x000fea000383ffff */
.L_x_93:
[----:B------:R-:W-:-:S07]  /*a9a0*/  MOV R0, UR6 ;  /* 0x0000000600007c02 */ /* 0x000fce0008000f00 */
.L_x_169:
[----:B-1----:R1:W2:Y:S02]  /*a9b0*/  SYNCS.PHASECHK.TRANS64.TRYWAIT P0, [R0+URZ+0x48], R3 ;  /* 0x00004803000075a7 */ /* 0x0022a400080011ff */
[----:B--2---:R-:W-:Y:S05]  /*a9c0*/  @!P0 NANOSLEEP.SYNCS 0x989680 ;  /* 0x009896800000895d */ /* 0x004fea0003900000 */
[----:B------:R-:W2:Y:S02]  /*a9d0*/  @!P0 SYNCS.PHASECHK.TRANS64 P0, [R0+URZ+0x48], R3 ;  /* 0x00004803000085a7 */ /* 0x000ea400080010ff */
[----:B--2---:R-:W-:Y:S05]  /*a9e0*/  @!P0 BRA `(.L_x_169) ;  /* 0xfffffffc00f08947 */ /* 0x004fea000383ffff */
[----:B------:R-:W-:Y:S05]  /*a9f0*/  BRA `(.L_x_170) ;  /* 0xffffffa400947947 */ /* 0x000fea000383ffff */
.L_x_94:
[----:B-1----:R-:W-:-:S07]  /*aa00*/  MOV R0, UR6 ;  /* 0x0000000600007c02 */ /* 0x002fce0008000f00 */
.L_x_171:
[----:B-1----:R1:W2:Y:S02]  /*aa10*/  SYNCS.PHASECHK.TRANS64.TRYWAIT P0, [R0+URZ+0x50], R3 ;  /* 0x00005003000075a7 */ /* 0x0022a400080011ff */
[----:B--2---:R-:W-:Y:S05]  /*aa20*/  @!P0 NANOSLEEP.SYNCS 0x989680 ;  /* 0x009896800000895d */ /* 0x004fea0003900000 */
[----:B------:R-:W2:Y:S02]  /*aa30*/  @!P0 SYNCS.PHASECHK.TRANS64 P0, [R0+URZ+0x50], R3 ;  /* 0x00005003000085a7 */ /* 0x000ea400080010ff */
[----:B--2---:R-:W-:Y:S05]  /*aa40*/  @!P0 BRA `(.L_x_171) ;  /* 0xfffffffc00f08947 */ /* 0x004fea000383ffff */
[----:B------:R-:W-:Y:S05]  /*aa50*/  BRA `(.L_x_172) ;  /* 0xffffffa400847947 */ /* 0x000fea000383ffff */
.L_x_96:
[----:B--2---:R2:W3:Y:S02]  /*aa60*/  SYNCS.PHASECHK.TRANS64.TRYWAIT P0, [R0+URZ+0x70], R3 ;  /* 0x00007003000075a7 */ /* 0x0044e400080011ff */
[----:B---3--:R-:W-:Y:S05]  /*aa70*/  @!P0 NANOSLEEP.SYNCS 0x989680 ;  /* 0x009896800000895d */ /* 0x008fea0003900000 */
[----:B------:R-:W3:Y:S02]  /*aa80*/  @!P0 SYNCS.PHASECHK.TRANS64 P0, [R0+URZ+0x70], R3 ;  /* 0x00007003000085a7 */ /* 0x000ee400080010ff */
[----:B---3--:R-:W-:Y:S05]  /*aa90*/  @!P0 BRA `(.L_x_96) ;  /* 0xfffffffc00f08947 */ /* 0x008fea000383ffff */
[----:B------:R-:W-:Y:S05]  /*aaa0*/  BRA `(.L_x_173) ;  /* 0xffffffa800587947 */ /* 0x000fea000383ffff */
.L_x_107:
[----:B-1----:R-:W-:Y:S04]  /*aab0*/  MOV R3, UR48 ;  /* 0x0000003000037c02 */ /* 0x002fe80008000f00 */
[----:B------:R1:W3:Y:S03]  /*aac0*/  SYNCS.PHASECHK.TRANS64.TRYWAIT P1, [R3+URZ+0x30], R6 ;  /* 0x00003006030075a7 */ /* 0x0002e600080211ff */
[----:B---3--:R-:W-:Y:S05]  /*aad0*/  @!P1 NANOSLEEP.SYNCS 0x989680 ;  /* 0x009896800000995d */ /* 0x008fea0003900000 */
[----:B------:R-:W3:Y:S02]  /*aae0*/  @!P1 SYNCS.PHASECHK.TRANS64 P1, [R3+URZ+0x30], R6 ;  /* 0x00003006030095a7 */ /* 0x000ee400080210ff */
[----:B---3--:R-:W-:Y:S05]  /*aaf0*/  @!P1 BRA `(.L_x_107) ;  /* 0xfffffffc00ec9947 */ /* 0x008fea000383ffff */
[----:B------:R-:W-:Y:S05]  /*ab00*/  BRA `(.L_x_106) ;  /* 0xffffffb400ac7947 */ /* 0x000fea000383ffff */
.L_x_109:
[----:B---3--:R3:W4:Y:S02]  /*ab10*/  SYNCS.PHASECHK.TRANS64.TRYWAIT P0, [R179+URZ+0x90], R0 ;  /* 0x00009000b30075a7 */ /* 0x00872400080011ff */
[----:B----4-:R-:W-:Y:S05]  /*ab20*/  @!P0 NANOSLEEP.SYNCS 0x989680 ;  /* 0x009896800000895d */ /* 0x010fea0003900000 */
[----:B------:R-:W4:Y:S02]  /*ab30*/  @!P0 SYNCS.PHASECHK.TRANS64 P0, [R179+URZ+0x90], R0 ;  /* 0x00009000b30085a7 */ /* 0x000f2400080010ff */
[----:B----4-:R-:W-:Y:S05]  /*ab40*/  @!P0 BRA `(.L_x_109) ;  /* 0xfffffffc00f08947 */ /* 0x010fea000383ffff */
[----:B------:R-:W-:Y:S05]  /*ab50*/  BRA `(.L_x_108) ;  /* 0xffffffb8000c7947 */ /* 0x000fea000383ffff */
.L_x_118:
[----:B--2---:R2:W3:Y:S02]  /*ab60*/  SYNCS.PHASECHK.TRANS64.TRYWAIT P0, [R3+URZ+0x30], R0 ;  /* 0x00003000030075a7 */ /* 0x0044e400080011ff */
[----:B---3--:R-:W-:Y:S05]  /*ab70*/  @!P0 NANOSLEEP.SYNCS 0x989680 ;  /* 0x009896800000895d */ /* 0x008fea0003900000 */
[----:B------:R-:W3:Y:S02]  /*ab80*/  @!P0 SYNCS.PHASECHK.TRANS64 P0, [R3+URZ+0x30], R0 ;  /* 0x00003000030085a7 */ /* 0x000ee400080010ff */
[----:B---3--:R-:W-:Y:S05]  /*ab90*/  @!P0 BRA `(.L_x_118) ;  /* 0xfffffffc00f08947 */ /* 0x008fea000383ffff */
[----:B------:R-:W-:Y:S05]  /*aba0*/  BRA `(.L_x_117) ;  /* 0xffffffc800d87947 */ /* 0x000fea000383ffff */
.L_x_127:
[----:B--2---:R2:W3:Y:S02]  /*abb0*/  SYNCS.PHASECHK.TRANS64.TRYWAIT P0, [R4+URZ+0x30], R3 ;  /* 0x00003003040075a7 */ /* 0x0044e400080011ff */
[----:B---3--:R-:W-:Y:S05]  /*abc0*/  @!P0 NANOSLEEP.SYNCS 0x989680 ;  /* 0x009896800000895d */ /* 0x008fea0003900000 */
[----:B------:R-:W3:Y:S02]  /*abd0*/  @!P0 SYNCS.PHASECHK.TRANS64 P0, [R4+URZ+0x30], R3 ;  /* 0x00003003040085a7 */ /* 0x000ee400080010ff */
[----:B---3--:R-:W-:Y:S05]  /*abe0*/  @!P0 BRA `(.L_x_127) ;  /* 0xfffffffc00f08947 */ /* 0x008fea000383ffff */
[----:B------:R-:W-:Y:S05]  /*abf0*/  BRA `(.L_x_126) ;  /* 0xffffffdc00d47947 */ /* 0x000fea000383ffff */
        .weak           $__internal_0_$__cuda_sm10x_tcgen05_guardrail_trap_col_being_dealloced_not_returned_by_alloc
        .type           $__internal_0_$__cuda_sm10x_tcgen05_guardrail_trap_col_being_dealloced_not_returned_by_alloc,@function
        .size           $__internal_0_$__cuda_sm10x_tcgen05_guardrail_trap_col_being_dealloced_not_returned_by_alloc,($__internal_1_$__cuda_sm10x_tcgen05_guardrail_trap_phase_invalid_during_alloc - $__internal_0_$__cuda_sm10x_tcgen05_guardrail_trap_col_being_dealloced_not_returned_by_alloc)
$__internal_0_$__cuda_sm10x_tcgen05_guardrail_trap_col_being_dealloced_not_returned_by_alloc:
[----:B------:R-:W-:Y:S05]  /*ac00*/  BPT.TRAP 0x1 ;  /* 0x000000040000795c */ /* 0x000fea0000300000 */
[----:B------:R-:W-:-:S04]  /*ac10*/  HFMA2 R3, -RZ, RZ, 0, 0 ;  /* 0x00000000ff037431 */ /* 0x000fc800000001ff */
[----:B------:R-:W-:Y:S05]  /*ac20*/  RET.REL.NODEC R2 `(_ZN7cutlass13device_kernelINS_4gemm6kernel13GemmUniversalIN4cute5tupleIJiiiiEEENS1_10collective13CollectiveMmaINS1_35MainloopSm100TmaUmmaWarpSpecializedILi3ELi2ELi2ENS5_IJNS4_1CILi2EEENSA_ILi1EEESC_EEEEENS5_IJNSA_ILi256EEENSA_ILi192EEENSA_ILi128EEEEEENS_6half_tENS5_IJlSC_lEEESJ_SK_NS4_8TiledMMAINS4_8MMA_AtomIJNS4_26SM100_MMA_F16BF16_2x1SM_SSISJ_SJ_fLi256ELi192ELNS4_4UMMA5MajorE0ELSP_0ELNSO_7ScaleInE0ELSQ_0EEEEEENS4_6LayoutINS5_IJSC_SC_SC_EEENS5_IJNSA_ILi0EEESV_SV_EEEEENS5_IJNS4_10UnderscoreESY_SY_EEEEENS4_18SM100_TMA_2SM_LOADENS4_14ComposedLayoutINS4_7SwizzleILi3ELi4ELi3EEENS4_18smem_ptr_flag_bitsILi16EEENST_INS5_IJNSA_ILi8EEENSA_ILi64EEEEEENS5_IJS18_SC_EEEEEEEvNS4_8identityES11_S1C_vS1D_EENS_8epilogue10collective18CollectiveEpilogueINS1F_23Sm100TmaWarpSpecializedILi3ELi2ELi64ELb1ELb0EEEJNS5_IJSH_SG_SH_EEENS5_IJNST_ISH_SC_EENST_IS18_SC_EEEEESJ_SK_SJ_SK_NS1F_6fusion15FusionCallbacksIS1J_NS1O_17LinearCombinationISJ_fSJ_fLNS_15FloatRoundStyleE2EEES1K_S1N_JEEENS4_5SM1004TMEM4LOAD26SM100_TMEM_LOAD_32dp32b64xENS4_13SM90_TMA_LOADES1C_NS4_39AutoVectorizingCopyWithAssumedAlignmentILi128EEENS4_14SM90_TMA_STOREES1C_S20_S20_EEEvvEEEEvNT_6ParamsE) ;  /* 0xffffff5002f47950 */ /* 0x000fea0003c3ffff */
        .weak           $__internal_1_$__cuda_sm10x_tcgen05_guardrail_trap_phase_invalid_during_alloc
        .type           $__internal_1_$__cuda_sm10x_tcgen05_guardrail_trap_phase_invalid_during_alloc,@function
        .size           $__internal_1_$__cuda_sm10x_tcgen05_guardrail_trap_phase_invalid_during_alloc,($__internal_2_$__cuda_sm10x_tcgen05_guardrail_trap_unallocated_columns_being_dealloced - $__internal_1_$__cuda_sm10x_tcgen05_guardrail_trap_phase_invalid_during_alloc)
$__internal_1_$__cuda_sm10x_tcgen05_guardrail_trap_phase_invalid_during_alloc:
[----:B------:R-:W-:Y:S05]  /*ac30*/  BPT.TRAP 0x1 ;  /* 0x000000040000795c */ /* 0x000fea0000300000 */
[----:B------:R-:W-:-:S04]  /*ac40*/  MOV R3, 0x0 ;  /* 0x0000000000037802 */ /* 0x000fc80000000f00 */
[----:B------:R-:W-:Y:S05]  /*ac50*/  RET.REL.NODEC R2 `(_ZN7cutlass13device_kernelINS_4gemm6kernel13GemmUniversalIN4cute5tupleIJiiiiEEENS1_10collective13CollectiveMmaINS1_35MainloopSm100TmaUmmaWarpSpecializedILi3ELi2ELi2ENS5_IJNS4_1CILi2EEENSA_ILi1EEESC_EEEEENS5_IJNSA_ILi256EEENSA_ILi192EEENSA_ILi128EEEEEENS_6half_tENS5_IJlSC_lEEESJ_SK_NS4_8TiledMMAINS4_8MMA_AtomIJNS4_26SM100_MMA_F16BF16_2x1SM_SSISJ_SJ_fLi256ELi192ELNS4_4UMMA5MajorE0ELSP_0ELNSO_7ScaleInE0ELSQ_0EEEEEENS4_6LayoutINS5_IJSC_SC_SC_EEENS5_IJNSA_ILi0EEESV_SV_EEEEENS5_IJNS4_10UnderscoreESY_SY_EEEEENS4_18SM100_TMA_2SM_LOADENS4_14ComposedLayoutINS4_7SwizzleILi3ELi4ELi3EEENS4_18smem_ptr_flag_bitsILi16EEENST_INS5_IJNSA_ILi8EEENSA_ILi64EEEEEENS5_IJS18_SC_EEEEEEEvNS4_8identityES11_S1C_vS1D_EENS_8epilogue10collective18CollectiveEpilogueINS1F_23Sm100TmaWarpSpecializedILi3ELi2ELi64ELb1ELb0EEEJNS5_IJSH_SG_SH_EEENS5_IJNST_ISH_SC_EENST_IS18_SC_EEEEESJ_SK_SJ_SK_NS1F_6fusion15FusionCallbacksIS1J_NS1O_17LinearCombinationISJ_fSJ_fLNS_15FloatRoundStyleE2EEES1K_S1N_JEEENS4_5SM1004TMEM4LOAD26SM100_TMEM_LOAD_32dp32b64xENS4_13SM90_TMA_LOADES1C_NS4_39AutoVectorizingCopyWithAssumedAlignmentILi128EEENS4_14SM90_TMA_STOREES1C_S20_S20_EEEvvEEEEvNT_6ParamsE) ;  /* 0xffffff5002e87950 */ /* 0x000fea0003c3ffff */
        .weak           $__internal_2_$__cuda_sm10x_tcgen05_guardrail_trap_unallocated_columns_being_dealloced
        .type           $__internal_2_$__cuda_sm10x_tcgen05_guardrail_trap_unallocated_columns_being_dealloced,@function
        .size           $__internal_2_$__cuda_sm10x_tcgen05_guardrail_trap_unallocated_columns_being_dealloced,(.L_x_175 - $__internal_2_$__cuda_sm10x_tcgen05_guardrail_trap_unallocated_columns_being_dealloced)
$__internal_2_$__cuda_sm10x_tcgen05_guardrail_trap_unallocated_columns_being_dealloced:
[----:B------:R-:W-:Y:S05]  /*ac60*/  BPT.TRAP 0x1 ;  /* 0x000000040000795c */ /* 0x000fea0000300000 */
[----:B------:R-:W-:-:S04]  /*ac70*/  HFMA2 R3, -RZ, RZ, 0, 0 ;  /* 0x00000000ff037431 */ /* 0x000fc800000001ff */
[----:B------:R-:W-:Y:S05]  /*ac80*/  RET.REL.NODEC R2 `(_ZN7cutlass13device_kernelINS_4gemm6kernel13GemmUniversalIN4cute5tupleIJiiiiEEENS1_10collective13CollectiveMmaINS1_35MainloopSm100TmaUmmaWarpSpecializedILi3ELi2ELi2ENS5_IJNS4_1CILi2EEENSA_ILi1EEESC_EEEEENS5_IJNSA_ILi256EEENSA_ILi192EEENSA_ILi128EEEEEENS_6half_tENS5_IJlSC_lEEESJ_SK_NS4_8TiledMMAINS4_8MMA_AtomIJNS4_26SM100_MMA_F16BF16_2x1SM_SSISJ_SJ_fLi256ELi192ELNS4_4UMMA5MajorE0ELSP_0ELNSO_7ScaleInE0ELSQ_0EEEEEENS4_6LayoutINS5_IJSC_SC_SC_EEENS5_IJNSA_ILi0EEESV_SV_EEEEENS5_IJNS4_10UnderscoreESY_SY_EEEEENS4_18SM100_TMA_2SM_LOADENS4_14ComposedLayoutINS4_7SwizzleILi3ELi4ELi3EEENS4_18smem_ptr_flag_bitsILi16EEENST_INS5_IJNSA_ILi8EEENSA_ILi64EEEEEENS5_IJS18_SC_EEEEEEEvNS4_8identityES11_S1C_vS1D_EENS_8epilogue10collective18CollectiveEpilogueINS1F_23Sm100TmaWarpSpecializedILi3ELi2ELi64ELb1ELb0EEEJNS5_IJSH_SG_SH_EEENS5_IJNST_ISH_SC_EENST_IS18_SC_EEEEESJ_SK_SJ_SK_NS1F_6fusion15FusionCallbacksIS1J_NS1O_17LinearCombinationISJ_fSJ_fLNS_15FloatRoundStyleE2EEES1K_S1N_JEEENS4_5SM1004TMEM4LOAD26SM100_TMEM_LOAD_32dp32b64xENS4_13SM90_TMA_LOADES1C_NS4_39AutoVectorizingCopyWithAssumedAlignmentILi128EEENS4_14SM90_TMA_STOREES1C_S20_S20_EEEvvEEEEvNT_6ParamsE) ;  /* 0xffffff5002dc7950 */ /* 0x000fea0003c3ffff */
.L_x_174:
[----:B------:R-:W-:-:S00]  /*ac90*/  BRA `(.L_x_174) ;  /* 0xfffffffc00fc7947 */ /* 0x000fc0000383ffff */
[----:B------:R-:W-:-:S00]  /*aca0*/  NOP ;  /* 0x0000000000007918 */ /* 0x000fc00000000000 */
        /* <DEDUP_REMOVED lines=13> */
.L_x_175:


//--------------------- .nv.global.init           --------------------------
	.section	.nv.global.init,"aw",@progbits
.nv.global.init:
	.type		$str$27,@object
	.size		$str$27,($str$28 - $str$27)
$str$27:
        /*0000*/ 	.byte	0x28, 0x61, 0x64, 0x64, 0x72, 0x65, 0x73, 0x73, 0x20, 0x26, 0x20, 0x6d, 0x61, 0x73, 0x6b, 0x29
        /*0010*/ 	.byte	0x20, 0x3d, 0x3d, 0x20, 0x30, 0x00
	.type		$str$28,@object
	.size		$str$28,($str$26 - $str$28)
$str$28:
        /*0016*/ 	.byte	0x2f, 0x74, 0x6d, 0x70, 0x2f, 0x63, 0x75, 0x74, 0x6c, 0x61, 0x73, 0x73, 0x5f, 0x73, 0x77, 0x65
        /*0026*/ 	.byte	0x65, 0x70, 0x5f, 0x73, 0x72, 0x63, 0x2f, 0x69, 0x6e, 0x63, 0x6c, 0x75, 0x64, 0x65, 0x2f, 0x63
        /*0036*/ 	.byte	0x75, 0x74, 0x65, 0x2f, 0x70, 0x6f, 0x69, 0x6e, 0x74, 0x65, 0x72, 0x5f, 0x66, 0x6c, 0x61, 0x67
        /*0046*/ 	.byte	0x67, 0x65, 0x64, 0x2e, 0x68, 0x70, 0x70, 0x00
	.type		$str$26,@object
	.size		$str$26,($str$25 - $str$26)
$str$26:
        /*004e*/ 	.byte	0x2f, 0x74, 0x6d, 0x70, 0x2f, 0x63, 0x75, 0x74, 0x6c, 0x61, 0x73, 0x73, 0x5f, 0x73, 0x77, 0x65
        /*005e*/ 	.byte	0x65, 0x70, 0x5f, 0x73, 0x72, 0x63, 0x2f, 0x69, 0x6e, 0x63, 0x6c, 0x75, 0x64, 0x65, 0x2f, 0x63
        /*006e*/ 	.byte	0x75, 0x74, 0x65, 0x2f, 0x61, 0x74, 0x6f, 0x6d, 0x2f, 0x63, 0x6f, 0x70, 0x79, 0x5f, 0x74, 0x72
        /*007e*/ 	.byte	0x61, 0x69, 0x74, 0x73, 0x5f, 0x73, 0x6d, 0x31, 0x30, 0x30, 0x2e, 0x68, 0x70, 0x70, 0x00
	.type		$str$25,@object
	.size		$str$25,(__unnamed_1 - $str$25)
$str$25:
        /*008d*/ 	.byte	0x28, 0x28, 0x75, 0x69, 0x6e, 0x74, 0x33, 0x32, 0x5f, 0x74, 0x28, 0x74, 0x68, 0x72, 0x65, 0x61
        /*009d*/ 	.byte	0x64, 0x49, 0x64, 0x78, 0x2e, 0x78, 0x29, 0x20, 0x2f, 0x20, 0x33, 0x32, 0x29, 0x20, 0x25, 0x20
        /*00ad*/ 	.byte	0x34, 0x29, 0x20, 0x3d, 0x3d, 0x20, 0x28, 0x28, 0x28, 0x74, 0x6d, 0x65, 0x6d, 0x5f, 0x61, 0x64
        /*00bd*/ 	.byte	0x64, 0x72, 0x20, 0x3e, 0x3e, 0x20, 0x31, 0x36, 0x29, 0x20, 0x2f, 0x20, 0x33, 0x32, 0x29, 0x20
        /*00cd*/ 	.byte	0x25, 0x20, 0x34, 0x29, 0x00
	.type		__unnamed_1,@object
	.size		__unnamed_1,(__unnamed_2 - __unnamed_1)
__unnamed_1:
        /*00d2*/ 	.byte	0x61, 0x75, 0x74, 0x6f, 0x20, 0x63, 0x75, 0x74, 0x65, 0x3a, 0x3a, 0x61, 0x73, 0x5f, 0x70, 0x6f
        /* <DEDUP_REMOVED lines=24> */
        /*0262*/ 	.byte	0x3e, 0x3e, 0x3e, 0x3e, 0x5d, 0x00
	.type		__unnamed_2,@object
	.size		__unnamed_2,(.L_2 - __unnamed_2)
__unnamed_2:
        /* <DEDUP_REMOVED lines=43> */
        /*0518*/ 	.byte	0x74, 0x65, 0x3a, 0x3a, 0x43, 0x3c, 0x30, 0x3e, 0x3e, 0x3e, 0x3e, 0x5d, 0x00
.L_2:


//--------------------- .nv.shared._ZN7cutlass13device_kernelINS_4gemm6kernel13GemmUniversalIN4cute5tupleIJiiiiEEENS1_10collective13CollectiveMmaINS1_35MainloopSm100TmaUmmaWarpSpecializedILi3ELi2ELi2ENS5_IJNS4_1CILi2EEENSA_ILi1EEESC_EEEEENS5_IJNSA_ILi256EEENSA_ILi192EEENSA_ILi128EEEEEENS_6half_tENS5_IJlSC_lEEESJ_SK_NS4_8TiledMMAINS4_8MMA_AtomIJNS4_26SM100_MMA_F16BF16_2x1SM_SSISJ_SJ_fLi256ELi192ELNS4_4UMMA5MajorE0ELSP_0ELNSO_7ScaleInE0ELSQ_0EEEEEENS4_6LayoutINS5_IJSC_SC_SC_EEENS5_IJNSA_ILi0EEESV_SV_EEEEENS5_IJNS4_10UnderscoreESY_SY_EEEEENS4_18SM100_TMA_2SM_LOADENS4_14ComposedLayoutINS4_7SwizzleILi3ELi4ELi3EEENS4_18smem_ptr_flag_bitsILi16EEENST_INS5_IJNSA_ILi8EEENSA_ILi64EEEEEENS5_IJS18_SC_EEEEEEEvNS4_8identityES11_S1C_vS1D_EENS_8epilogue10collective18CollectiveEpilogueINS1F_23Sm100TmaWarpSpecializedILi3ELi2ELi64ELb1ELb0EEEJNS5_IJSH_SG_SH_EEENS5_IJNST_ISH_SC_EENST_IS18_SC_EEEEESJ_SK_SJ_SK_NS1F_6fusion15FusionCallbacksIS1J_NS1O_17LinearCombinationISJ_fSJ_fLNS_15FloatRoundStyleE2EEES1K_S1N_JEEENS4_5SM1004TMEM4LOAD26SM100_TMEM_LOAD_32dp32b64xENS4_13SM90_TMA_LOADES1C_NS4_39AutoVectorizingCopyWithAssumedAlignmentILi128EEENS4_14SM90_TMA_STOREES1C_S20_S20_EEEvvEEEEvNT_6ParamsE --------------------------
	.section	.nv.shared._ZN7cutlass13device_kernelINS_4gemm6kernel13GemmUniversalIN4cute5tupleIJiiiiEEENS1_10collective13CollectiveMmaINS1_35MainloopSm100TmaUmmaWarpSpecializedILi3ELi2ELi2ENS5_IJNS4_1CILi2EEENSA_ILi1EEESC_EEEEENS5_IJNSA_ILi256EEENSA_ILi192EEENSA_ILi128EEEEEENS_6half_tENS5_IJlSC_lEEESJ_SK_NS4_8TiledMMAINS4_8MMA_AtomIJNS4_26SM100_MMA_F16BF16_2x1SM_SSISJ_SJ_fLi256ELi192ELNS4_4UMMA5MajorE0ELSP_0ELNSO_7ScaleInE0ELSQ_0EEEEEENS4_6LayoutINS5_IJSC_SC_SC_EEENS5_IJNSA_ILi0EEESV_SV_EEEEENS5_IJNS4_10UnderscoreESY_SY_EEEEENS4_18SM100_TMA_2SM_LOADENS4_14ComposedLayoutINS4_7SwizzleILi3ELi4ELi3EEENS4_18smem_ptr_flag_bitsILi16EEENST_INS5_IJNSA_ILi8EEENSA_ILi64EEEEEENS5_IJS18_SC_EEEEEEEvNS4_8identityES11_S1C_vS1D_EENS_8epilogue10collective18CollectiveEpilogueINS1F_23Sm100TmaWarpSpecializedILi3ELi2ELi64ELb1ELb0EEEJNS5_IJSH_SG_SH_EEENS5_IJNST_ISH_SC_EENST_IS18_SC_EEEEESJ_SK_SJ_SK_NS1F_6fusion15FusionCallbacksIS1J_NS1O_17LinearCombinationISJ_fSJ_fLNS_15FloatRoundStyleE2EEES1K_S1N_JEEENS4_5SM1004TMEM4LOAD26SM100_TMEM_LOAD_32dp32b64xENS4_13SM90_TMA_LOADES1C_NS4_39AutoVectorizingCopyWithAssumedAlignmentILi128EEENS4_14SM90_TMA_STOREES1C_S20_S20_EEEvvEEEEvNT_6ParamsE,"aw",@nobits
	.sectionflags	@""
	.align	16
	.zero		1024


//--------------------- .nv.shared.reserved.0     --------------------------
	.section	.nv.shared.reserved.0,"aw",@nobits
	.weak		__nv_reservedSMEM_offset_0_alias
	.size		__nv_reservedSMEM_offset_0_alias, 0, 64
	.other		__nv_reservedSMEM_offset_0_alias,@"STO_CUDA_RESERVED_SHARED STV_DEFAULT"
__nv_reservedSMEM_offset_0_alias:
	.zero		0
.nv.shared.reserved.0:
	.zero		64
	.weak		__nv_reservedSMEM_tcgen05_partition
	.type		__nv_reservedSMEM_tcgen05_partition,@object
	.size		__nv_reservedSMEM_tcgen05_partition,(.L_0 - __nv_reservedSMEM_tcgen05_partition)
__nv_reservedSMEM_tcgen05_partition:
	.zero		32
.L_0:


//--------------------- .nv.global                --------------------------
	.section	.nv.global,"aw",@nobits
.nv.global:
	.type		_ZN40_INTERNAL_d1ef6852_4_k_cu_9835232a_168404cute1_E,@object
	.size		_ZN40_INTERNAL_d1ef6852_4_k_cu_9835232a_168404cute1_E,(_ZN40_INTERNAL_d1ef6852_4_k_cu_9835232a_168404cuda3std3__45__cpo6cbeginE - _ZN40_INTERNAL_d1ef6852_4_k_cu_9835232a_168404cute1_E)
_ZN40_INTERNAL_d1ef6852_4_k_cu_9835232a_168404cute1_E:
	.zero		1
	.type		_ZN40_INTERNAL_d1ef6852_4_k_cu_9835232a_168404cuda3std3__45__cpo6cbeginE,@object
	.size		_ZN40_INTERNAL_d1ef6852_4_k_cu_9835232a_168404cuda3std3__45__cpo6cbeginE,(_ZN40_INTERNAL_d1ef6852_4_k_cu_9835232a_168404cuda3std3__48in_placeE - _ZN40_INTERNAL_d1ef6852_4_k_cu_9835232a_168404cuda3std3__45__cpo6cbeginE)
_ZN40_INTERNAL_d1ef6852_4_k_cu_9835232a_168404cuda3std3__45__cpo6cbeginE:
	.zero		1
	.type		_ZN40_INTERNAL_d1ef6852_4_k_cu_9835232a_168404cuda3std3__48in_placeE,@object
	.size		_ZN40_INTERNAL_d1ef6852_4_k_cu_9835232a_168404cuda3std3__48in_placeE,(_ZN40_INTERNAL_d1ef6852_4_k_cu_9835232a_168404cuda3std6ranges3__45__cpo9iter_moveE - _ZN40_INTERNAL_d1ef6852_4_k_cu_9835232a_168404cuda3std3__48in_placeE)
_ZN40_INTERNAL_d1ef6852_4_k_cu_9835232a_168404cuda3std3__48in_placeE:
	.zero		1
	.type		_ZN40_INTERNAL_d1ef6852_4_k_cu_9835232a_168404cuda3std6ranges3__45__cpo9iter_moveE,@object
	.size		_ZN40_INTERNAL_d1ef6852_4_k_cu_9835232a_168404cuda3std6ranges3__45__cpo9iter_moveE,(_ZN40_INTERNAL_d1ef6852_4_k_cu_9835232a_168404cuda3std3__45__cpo5beginE - _ZN40_INTERNAL_d1ef6852_4_k_cu_9835232a_168404cuda3std6ranges3__45__cpo9iter_moveE)
_ZN40_INTERNAL_d1ef6852_4_k_cu_9835232a_168404cuda3std6ranges3__45__cpo9iter_moveE:
	.zero		1
	.type		_ZN40_INTERNAL_d1ef6852_4_k_cu_9835232a_168404cuda3std3__45__cpo5beginE,@object
	.size		_ZN40_INTERNAL_d1ef6852_4_k_cu_9835232a_168404cuda3std3__45__cpo5beginE,(_ZN40_INTERNAL_d1ef6852_4_k_cu_9835232a_168404cuda3std3__442_GLOBAL__N__d1ef6852_4_k_cu_9835232a_168406ignoreE - _ZN40_INTERNAL_d1ef6852_4_k_cu_9835232a_168404cuda3std3__45__cpo5beginE)
_ZN40_INTERNAL_d1ef6852_4_k_cu_9835232a_168404cuda3std3__45__cpo5beginE:
	.zero		1
	.type		_ZN40_INTERNAL_d1ef6852_4_k_cu_9835232a_168404cuda3std3__442_GLOBAL__N__d1ef6852_4_k_cu_9835232a_168406ignoreE,@object
	.size		_ZN40_INTERNAL_d1ef6852_4_k_cu_9835232a_168404cuda3std3__442_GLOBAL__N__d1ef6852_4_k_cu_9835232a_168406ignoreE,(_ZN40_INTERNAL_d1ef6852_4_k_cu_9835232a_168404cute7productE - _ZN40_INTERNAL_d1ef6852_4_k_cu_9835232a_168404cuda3std3__442_GLOBAL__N__d1ef6852_4_k_cu_9835232a_168406ignoreE)
_ZN40_INTERNAL_d1ef6852_4_k_cu_9835232a_168404cuda3std3__442_GLOBAL__N__d1ef6852_4_k_cu_9835232a_168406ignoreE:
	.zero		1
	.type		_ZN40_INTERNAL_d1ef6852_4_k_cu_9835232a_168404cute7productE,@object
	.size		_ZN40_INTERNAL_d1ef6852_4_k_cu_9835232a_168404cute7productE,(_ZN40_INTERNAL_d1ef6852_4_k_cu_9835232a_168404cuda3std3__45__cpo3endE - _ZN40_INTERNAL_d1ef6852_4_k_cu_9835232a_168404cute7productE)
_ZN40_INTERNAL_d1ef6852_4_k_cu_9835232a_168404cute7productE:
	.zero		1
	.type		_ZN40_INTERNAL_d1ef6852_4_k_cu_9835232a_168404cuda3std3__45__cpo3endE,@object
	.size		_ZN40_INTERNAL_d1ef6852_4_k_cu_9835232a_168404cuda3std3__45__cpo3endE,(_ZN40_INTERNAL_d1ef6852_4_k_cu_9835232a_168404cuda3std3__419piecewise_constructE - _ZN40_INTERNAL_d1ef6852_4_k_cu_9835232a_168404cuda3std3__45__cpo3endE)
_ZN40_INTERNAL_d1ef6852_4_k_cu_9835232a_168404cuda3std3__45__cpo3endE:
	.zero		1
	.type		_ZN40_INTERNAL_d1ef6852_4_k_cu_9835232a_168404cuda3std3__419piecewise_constructE,@object
	.size		_ZN40_INTERNAL_d1ef6852_4_k_cu_9835232a_168404cuda3std3__419piecewise_constructE,(_ZN40_INTERNAL_d1ef6852_4_k_cu_9835232a_168404cuda3std3__45__cpo4cendE - _ZN40_INTERNAL_d1ef6852_4_k_cu_9835232a_168404cuda3std3__419piecewise_constructE)
_ZN40_INTERNAL_d1ef6852_4_k_cu_9835232a_168404cuda3std3__419piecewise_constructE:
	.zero		1
	.type		_ZN40_INTERNAL_d1ef6852_4_k_cu_9835232a_168404cuda3std3__45__cpo4cendE,@object
	.size		_ZN40_INTERNAL_d1ef6852_4_k_cu_9835232a_168404cuda3std3__45__cpo4cendE,(_ZN40_INTERNAL_d1ef6852_4_k_cu_9835232a_168404cuda3std6ranges3__45__cpo4swapE - _ZN40_INTERNAL_d1ef6852_4_k_cu_9835232a_168404cuda3std3__45__cpo4cendE)
_ZN40_INTERNAL_d1ef6852_4_k_cu_9835232a_168404cuda3std3__45__cpo4cendE:
	.zero		1
	.type		_ZN40_INTERNAL_d1ef6852_4_k_cu_9835232a_168404cuda3std6ranges3__45__cpo4swapE,@object
	.size		_ZN40_INTERNAL_d1ef6852_4_k_cu_9835232a_168404cuda3std6ranges3__45__cpo4swapE,(.L_10 - _ZN40_INTERNAL_d1ef6852_4_k_cu_9835232a_168404cuda3std6ranges3__45__cpo4swapE)
_ZN40_INTERNAL_d1ef6852_4_k_cu_9835232a_168404cuda3std6ranges3__45__cpo4swapE:
	.zero		1
.L_10:


//--------------------- .nv.constant0._ZN7cutlass13device_kernelINS_4gemm6kernel13GemmUniversalIN4cute5tupleIJiiiiEEENS1_10collective13CollectiveMmaINS1_35MainloopSm100TmaUmmaWarpSpecializedILi3ELi2ELi2ENS5_IJNS4_1CILi2EEENSA_ILi1EEESC_EEEEENS5_IJNSA_ILi256EEENSA_ILi192EEENSA_ILi128EEEEEENS_6half_tENS5_IJlSC_lEEESJ_SK_NS4_8TiledMMAINS4_8MMA_AtomIJNS4_26SM100_MMA_F16BF16_2x1SM_SSISJ_SJ_fLi256ELi192ELNS4_4UMMA5MajorE0ELSP_0ELNSO_7ScaleInE0ELSQ_0EEEEEENS4_6LayoutINS5_IJSC_SC_SC_EEENS5_IJNSA_ILi0EEESV_SV_EEEEENS5_IJNS4_10UnderscoreESY_SY_EEEEENS4_18SM100_TMA_2SM_LOADENS4_14ComposedLayoutINS4_7SwizzleILi3ELi4ELi3EEENS4_18smem_ptr_flag_bitsILi16EEENST_INS5_IJNSA_ILi8EEENSA_ILi64EEEEEENS5_IJS18_SC_EEEEEEEvNS4_8identityES11_S1C_vS1D_EENS_8epilogue10collective18CollectiveEpilogueINS1F_23Sm100TmaWarpSpecializedILi3ELi2ELi64ELb1ELb0EEEJNS5_IJSH_SG_SH_EEENS5_IJNST_ISH_SC_EENST_IS18_SC_EEEEESJ_SK_SJ_SK_NS1F_6fusion15FusionCallbacksIS1J_NS1O_17LinearCombinationISJ_fSJ_fLNS_15FloatRoundStyleE2EEES1K_S1N_JEEENS4_5SM1004TMEM4LOAD26SM100_TMEM_LOAD_32dp32b64xENS4_13SM90_TMA_LOADES1C_NS4_39AutoVectorizingCopyWithAssumedAlignmentILi128EEENS4_14SM90_TMA_STOREES1C_S20_S20_EEEvvEEEEvNT_6ParamsE --------------------------
	.section	.nv.constant0._ZN7cutlass13device_kernelINS_4gemm6kernel13GemmUniversalIN4cute5tupleIJiiiiEEENS1_10collective13CollectiveMmaINS1_35MainloopSm100TmaUmmaWarpSpecializedILi3ELi2ELi2ENS5_IJNS4_1CILi2EEENSA_ILi1EEESC_EEEEENS5_IJNSA_ILi256EEENSA_ILi192EEENSA_ILi128EEEEEENS_6half_tENS5_IJlSC_lEEESJ_SK_NS4_8TiledMMAINS4_8MMA_AtomIJNS4_26SM100_MMA_F16BF16_2x1SM_SSISJ_SJ_fLi256ELi192ELNS4_4UMMA5MajorE0ELSP_0ELNSO_7ScaleInE0ELSQ_0EEEEEENS4_6LayoutINS5_IJSC_SC_SC_EEENS5_IJNSA_ILi0EEESV_SV_EEEEENS5_IJNS4_10UnderscoreESY_SY_EEEEENS4_18SM100_TMA_2SM_LOADENS4_14ComposedLayoutINS4_7SwizzleILi3ELi4ELi3EEENS4_18smem_ptr_flag_bitsILi16EEENST_INS5_IJNSA_ILi8EEENSA_ILi64EEEEEENS5_IJS18_SC_EEEEEEEvNS4_8identityES11_S1C_vS1D_EENS_8epilogue10collective18CollectiveEpilogueINS1F_23Sm100TmaWarpSpecializedILi3ELi2ELi64ELb1ELb0EEEJNS5_IJSH_SG_SH_EEENS5_IJNST_ISH_SC_EENST_IS18_SC_EEEEESJ_SK_SJ_SK_NS1F_6fusion15FusionCallbacksIS1J_NS1O_17LinearCombinationISJ_fSJ_fLNS_15FloatRoundStyleE2EEES1K_S1N_JEEENS4_5SM1004TMEM4LOAD26SM100_TMEM_LOAD_32dp32b64xENS4_13SM90_TMA_LOADES1C_NS4_39AutoVectorizingCopyWithAssumedAlignmentILi128EEENS4_14SM90_TMA_STOREES1C_S20_S20_EEEvvEEEEvNT_6ParamsE,"a",@progbits
	.sectionflags	@""
	.align	4
.nv.constant0._ZN7cutlass13device_kernelINS_4gemm6kernel13GemmUniversalIN4cute5tupleIJiiiiEEENS1_10collective13CollectiveMmaINS1_35MainloopSm100TmaUmmaWarpSpecializedILi3ELi2ELi2ENS5_IJNS4_1CILi2EEENSA_ILi1EEESC_EEEEENS5_IJNSA_ILi256EEENSA_ILi192EEENSA_ILi128EEEEEENS_6half_tENS5_IJlSC_lEEESJ_SK_NS4_8TiledMMAINS4_8MMA_AtomIJNS4_26SM100_MMA_F16BF16_2x1SM_SSISJ_SJ_fLi256ELi192ELNS4_4UMMA5MajorE0ELSP_0ELNSO_7ScaleInE0ELSQ_0EEEEEENS4_6LayoutINS5_IJSC_SC_SC_EEENS5_IJNSA_ILi0EEESV_SV_EEEEENS5_IJNS4_10UnderscoreESY_SY_EEEEENS4_18SM100_TMA_2SM_LOADENS4_14ComposedLayoutINS4_7SwizzleILi3ELi4ELi3EEENS4_18smem_ptr_flag_bitsILi16EEENST_INS5_IJNSA_ILi8EEENSA_ILi64EEEEEENS5_IJS18_SC_EEEEEEEvNS4_8identityES11_S1C_vS1D_EENS_8epilogue10collective18CollectiveEpilogueINS1F_23Sm100TmaWarpSpecializedILi3ELi2ELi64ELb1ELb0EEEJNS5_IJSH_SG_SH_EEENS5_IJNST_ISH_SC_EENST_IS18_SC_EEEEESJ_SK_SJ_SK_NS1F_6fusion15FusionCallbacksIS1J_NS1O_17LinearCombinationISJ_fSJ_fLNS_15FloatRoundStyleE2EEES1K_S1N_JEEENS4_5SM1004TMEM4LOAD26SM100_TMEM_LOAD_32dp32b64xENS4_13SM90_TMA_LOADES1C_NS4_39AutoVectorizingCopyWithAssumedAlignmentILi128EEENS4_14SM90_TMA_STOREES1C_S20_S20_EEEvvEEEEvNT_6ParamsE:
	.zero		2944


//--------------------- SYMBOLS --------------------------

	.type		.nv.reservedSmem.offset0,@object
	.size		.nv.reservedSmem.offset0,0x4
	.type		.nv.reservedSmem.cap,@object
	.size		.nv.reservedSmem.cap,0x4
	.type		__assertfail,@function
